	.target	sm_100a

	.elftype	@"ET_EXEC"


//--------------------- .note.nv.tkinfo           --------------------------
	.section	.note.nv.tkinfo,"",@"SHT_NOTE"
	.sectionflags	@"SHF_NOTE_NV_TKINFO"
	.tkinfo
        /*0018*/ 	.word	0x00000002
        /*0030*/ 	.string	""
        /*0030*/ 	.string	"ptxas"
        /*0030*/ 	.string	"Cuda compilation tools, release 13.0, V13.0.88"
        /*0030*/ 	.string	"Build cuda_13.0.r13.0/compiler.36424714_0"
        /*0030*/ 	.string	"-arch sm_100a -m 64 "



//--------------------- .note.nv.cuinfo           --------------------------
	.section	.note.nv.cuinfo,"",@"SHT_NOTE"
	.sectionflags	@"SHF_NOTE_NV_CUINFO"
        /*0018*/ 	.short	0x0002
        /*001a*/ 	.short	0x0064
        /*001c*/ 	.short	0x0082
	.zero		2


//--------------------- .nv.info                  --------------------------
	.section	.nv.info,"",@"SHT_CUDA_INFO"
	.align	4


	//----- nvinfo : EIATTR_REGCOUNT
	.align		4
        /*0000*/ 	.byte	0x04, 0x2f
        /*0002*/ 	.short	(.L_19 - .L_18)
	.align		4
.L_18:
        /*0004*/ 	.word	index@(_ZN7cutlass13device_kernelINS_4conv6kernel13ConvUniversalINS1_16ConvProblemShapeILNS1_8OperatorE2ELi3EEENS1_10collective14CollectiveConvINS1_47MainloopSm100TmaUmmaWarpSpecializedImplicitGemmILS5_2ELi10ELi3ELi1ELi2EN4cute5tupleIJNSA_1CILi2EEENSC_ILi1EEESE_EEEEENSB_IJNSC_ILi256EEENSB_IJNSC_ILi64EEEEEESJ_EEENS_6half_tESL_NSA_8TiledMMAINSA_8MMA_AtomIJNSA_26SM100_MMA_F16BF16_2x1SM_SSISL_SL_fLi256ELi64ELNSA_4UMMA5MajorE1ELSQ_1ELNSP_7ScaleInE0ELSR_0EEEEEENSA_6LayoutINSB_IJSE_SE_SE_EEENSB_IJNSC_ILi0EEESW_SW_EEEEENSB_IJNSA_10UnderscoreESZ_SZ_EEEEENS7_6detail27Sm100ImplicitGemmTileTraitsINSA_18SM100_TMA_2SM_LOADENSA_14ComposedLayoutINSA_7SwizzleILi3ELi4ELi3EEENSA_18smem_ptr_flag_bitsILi16EEENSU_INSB_IJSI_NSC_ILi8EEEEEENSB_IJSE_SI_EEEEEEEvEENS13_INSA_25SM100_TMA_2SM_LOAD_IM2COLENS15_INS16_ILi2ELi4ELi3EEES19_NSU_INSB_IJNSC_ILi32EEES1A_EEENSB_IJSE_S1I_EEEEEEEvEEEENS_8epilogue10collective18CollectiveEpilogueINS1P_23Sm100TmaWarpSpecializedILi3ELi2ELi32ELb1ELb0EEEJNSB_IJNSC_ILi128EEESJ_SJ_EEENSB_IJNSU_IS1U_SE_EENSU_IS1I_SE_EEEEESL_NSB_IJlNSB_IJSE_lllEEESW_EEESL_S20_NS1P_6fusion15FusionCallbacksIS1T_NS21_17LinearCombinationISL_fSL_fLNS_15FloatRoundStyleE2EEES1V_S1Y_JEEENSA_5SM1004TMEM4LOAD26SM100_TMEM_LOAD_32dp32b32xENSA_13SM90_TMA_LOADENS15_IS1H_S19_NSU_INSB_IJS1A_S1I_EEENSB_IJS1I_SE_EEEEEEENSA_39AutoVectorizingCopyWithAssumedAlignmentILi128EEENSA_14SM90_TMA_STOREES2F_S2H_S2H_EEEvvEEEEvNT_6ParamsE)
        /*0008*/ 	.word	0x0000007d


	//----- nvinfo : EIATTR_FRAME_SIZE
	.align		4
.L_19:
        /*000c*/ 	.byte	0x04, 0x11
        /*000e*/ 	.short	(.L_21 - .L_20)
	.align		4
.L_20:
        /*0010*/ 	.word	index@($__internal_2_$__cuda_sm10x_tcgen05_guardrail_trap_unallocated_columns_being_dealloced)
        /*0014*/ 	.word	0x00000008


	//----- nvinfo : EIATTR_FRAME_SIZE
	.align		4
.L_21:
        /*0018*/ 	.byte	0x04, 0x11
        /*001a*/ 	.short	(.L_23 - .L_22)
	.align		4
.L_22:
        /*001c*/ 	.word	index@($__internal_1_$__cuda_sm10x_tcgen05_guardrail_trap_phase_invalid_during_alloc)
        /*0020*/ 	.word	0x00000008


	//----- nvinfo : EIATTR_FRAME_SIZE
	.align		4
.L_23:
        /*0024*/ 	.byte	0x04, 0x11
        /*0026*/ 	.short	(.L_25 - .L_24)
	.align		4
.L_24:
        /*0028*/ 	.word	index@($__internal_0_$__cuda_sm10x_tcgen05_guardrail_trap_col_being_dealloced_not_returned_by_alloc)
        /*002c*/ 	.word	0x00000008


	//----- nvinfo : EIATTR_FRAME_SIZE
	.align		4
.L_25:
        /*0030*/ 	.byte	0x04, 0x11
        /*0032*/ 	.short	(.L_27 - .L_26)
	.align		4
.L_26:
        /*0034*/ 	.word	index@(_ZN7cutlass13device_kernelINS_4conv6kernel13ConvUniversalINS1_16ConvProblemShapeILNS1_8OperatorE2ELi3EEENS1_10collective14CollectiveConvINS1_47MainloopSm100TmaUmmaWarpSpecializedImplicitGemmILS5_2ELi10ELi3ELi1ELi2EN4cute5tupleIJNSA_1CILi2EEENSC_ILi1EEESE_EEEEENSB_IJNSC_ILi256EEENSB_IJNSC_ILi64EEEEEESJ_EEENS_6half_tESL_NSA_8TiledMMAINSA_8MMA_AtomIJNSA_26SM100_MMA_F16BF16_2x1SM_SSISL_SL_fLi256ELi64ELNSA_4UMMA5MajorE1ELSQ_1ELNSP_7ScaleInE0ELSR_0EEEEEENSA_6LayoutINSB_IJSE_SE_SE_EEENSB_IJNSC_ILi0EEESW_SW_EEEEENSB_IJNSA_10UnderscoreESZ_SZ_EEEEENS7_6detail27Sm100ImplicitGemmTileTraitsINSA_18SM100_TMA_2SM_LOADENSA_14ComposedLayoutINSA_7SwizzleILi3ELi4ELi3EEENSA_18smem_ptr_flag_bitsILi16EEENSU_INSB_IJSI_NSC_ILi8EEEEEENSB_IJSE_SI_EEEEEEEvEENS13_INSA_25SM100_TMA_2SM_LOAD_IM2COLENS15_INS16_ILi2ELi4ELi3EEES19_NSU_INSB_IJNSC_ILi32EEES1A_EEENSB_IJSE_S1I_EEEEEEEvEEEENS_8epilogue10collective18CollectiveEpilogueINS1P_23Sm100TmaWarpSpecializedILi3ELi2ELi32ELb1ELb0EEEJNSB_IJNSC_ILi128EEESJ_SJ_EEENSB_IJNSU_IS1U_SE_EENSU_IS1I_SE_EEEEESL_NSB_IJlNSB_IJSE_lllEEESW_EEESL_S20_NS1P_6fusion15FusionCallbacksIS1T_NS21_17LinearCombinationISL_fSL_fLNS_15FloatRoundStyleE2EEES1V_S1Y_JEEENSA_5SM1004TMEM4LOAD26SM100_TMEM_LOAD_32dp32b32xENSA_13SM90_TMA_LOADENS15_IS1H_S19_NSU_INSB_IJS1A_S1I_EEENSB_IJS1I_SE_EEEEEEENSA_39AutoVectorizingCopyWithAssumedAlignmentILi128EEENSA_14SM90_TMA_STOREES2F_S2H_S2H_EEEvvEEEEvNT_6ParamsE)
        /*0038*/ 	.word	0x00000008


	//----- nvinfo : EIATTR_MIN_STACK_SIZE
	.align		4
.L_27:
        /*003c*/ 	.byte	0x04, 0x12
        /*003e*/ 	.short	(.L_29 - .L_28)
	.align		4
.L_28:
        /*0040*/ 	.word	index@(_ZN7cutlass13device_kernelINS_4conv6kernel13ConvUniversalINS1_16ConvProblemShapeILNS1_8OperatorE2ELi3EEENS1_10collective14CollectiveConvINS1_47MainloopSm100TmaUmmaWarpSpecializedImplicitGemmILS5_2ELi10ELi3ELi1ELi2EN4cute5tupleIJNSA_1CILi2EEENSC_ILi1EEESE_EEEEENSB_IJNSC_ILi256EEENSB_IJNSC_ILi64EEEEEESJ_EEENS_6half_tESL_NSA_8TiledMMAINSA_8MMA_AtomIJNSA_26SM100_MMA_F16BF16_2x1SM_SSISL_SL_fLi256ELi64ELNSA_4UMMA5MajorE1ELSQ_1ELNSP_7ScaleInE0ELSR_0EEEEEENSA_6LayoutINSB_IJSE_SE_SE_EEENSB_IJNSC_ILi0EEESW_SW_EEEEENSB_IJNSA_10UnderscoreESZ_SZ_EEEEENS7_6detail27Sm100ImplicitGemmTileTraitsINSA_18SM100_TMA_2SM_LOADENSA_14ComposedLayoutINSA_7SwizzleILi3ELi4ELi3EEENSA_18smem_ptr_flag_bitsILi16EEENSU_INSB_IJSI_NSC_ILi8EEEEEENSB_IJSE_SI_EEEEEEEvEENS13_INSA_25SM100_TMA_2SM_LOAD_IM2COLENS15_INS16_ILi2ELi4ELi3EEES19_NSU_INSB_IJNSC_ILi32EEES1A_EEENSB_IJSE_S1I_EEEEEEEvEEEENS_8epilogue10collective18CollectiveEpilogueINS1P_23Sm100TmaWarpSpecializedILi3ELi2ELi32ELb1ELb0EEEJNSB_IJNSC_ILi128EEESJ_SJ_EEENSB_IJNSU_IS1U_SE_EENSU_IS1I_SE_EEEEESL_NSB_IJlNSB_IJSE_lllEEESW_EEESL_S20_NS1P_6fusion15FusionCallbacksIS1T_NS21_17LinearCombinationISL_fSL_fLNS_15FloatRoundStyleE2EEES1V_S1Y_JEEENSA_5SM1004TMEM4LOAD26SM100_TMEM_LOAD_32dp32b32xENSA_13SM90_TMA_LOADENS15_IS1H_S19_NSU_INSB_IJS1A_S1I_EEENSB_IJS1I_SE_EEEEEEENSA_39AutoVectorizingCopyWithAssumedAlignmentILi128EEENSA_14SM90_TMA_STOREES2F_S2H_S2H_EEEvvEEEEvNT_6ParamsE)
        /*0044*/ 	.word	0x00000008
.L_29:


//--------------------- .nv.compat                --------------------------
	.section	.nv.compat,"",@"SHT_CUDA_COMPAT_INFO"
	.align	4
        /*0000*/ 	.byte	0x02, 0x09, 0x01, 0x00, 0x02, 0x02, 0x02, 0x00, 0x02, 0x05, 0x05, 0x00, 0x03, 0x07, 0x01, 0x01
        /*0010*/ 	.byte	0x02, 0x03, 0x01, 0x00, 0x02, 0x06, 0x01, 0x00, 0x04, 0x0b, 0x08, 0x00, 0x09, 0x00, 0x00, 0x00
        /*0020*/ 	.byte	0x00, 0x00, 0x00, 0x00


//--------------------- .nv.info._ZN7cutlass13device_kernelINS_4conv6kernel13ConvUniversalINS1_16ConvProblemShapeILNS1_8OperatorE2ELi3EEENS1_10collective14CollectiveConvINS1_47MainloopSm100TmaUmmaWarpSpecializedImplicitGemmILS5_2ELi10ELi3ELi1ELi2EN4cute5tupleIJNSA_1CILi2EEENSC_ILi1EEESE_EEEEENSB_IJNSC_ILi256EEENSB_IJNSC_ILi64EEEEEESJ_EEENS_6half_tESL_NSA_8TiledMMAINSA_8MMA_AtomIJNSA_26SM100_MMA_F16BF16_2x1SM_SSISL_SL_fLi256ELi64ELNSA_4UMMA5MajorE1ELSQ_1ELNSP_7ScaleInE0ELSR_0EEEEEENSA_6LayoutINSB_IJSE_SE_SE_EEENSB_IJNSC_ILi0EEESW_SW_EEEEENSB_IJNSA_10UnderscoreESZ_SZ_EEEEENS7_6detail27Sm100ImplicitGemmTileTraitsINSA_18SM100_TMA_2SM_LOADENSA_14ComposedLayoutINSA_7SwizzleILi3ELi4ELi3EEENSA_18smem_ptr_flag_bitsILi16EEENSU_INSB_IJSI_NSC_ILi8EEEEEENSB_IJSE_SI_EEEEEEEvEENS13_INSA_25SM100_TMA_2SM_LOAD_IM2COLENS15_INS16_ILi2ELi4ELi3EEES19_NSU_INSB_IJNSC_ILi32EEES1A_EEENSB_IJSE_S1I_EEEEEEEvEEEENS_8epilogue10collective18CollectiveEpilogueINS1P_23Sm100TmaWarpSpecializedILi3ELi2ELi32ELb1ELb0EEEJNSB_IJNSC_ILi128EEESJ_SJ_EEENSB_IJNSU_IS1U_SE_EENSU_IS1I_SE_EEEEESL_NSB_IJlNSB_IJSE_lllEEESW_EEESL_S20_NS1P_6fusion15FusionCallbacksIS1T_NS21_17LinearCombinationISL_fSL_fLNS_15FloatRoundStyleE2EEES1V_S1Y_JEEENSA_5SM1004TMEM4LOAD26SM100_TMEM_LOAD_32dp32b32xENSA_13SM90_TMA_LOADENS15_IS1H_S19_NSU_INSB_IJS1A_S1I_EEENSB_IJS1I_SE_EEEEEEENSA_39AutoVectorizingCopyWithAssumedAlignmentILi128EEENSA_14SM90_TMA_STOREES2F_S2H_S2H_EEEvvEEEEvNT_6ParamsE --------------------------
	.section	.nv.info._ZN7cutlass13device_kernelINS_4conv6kernel13ConvUniversalINS1_16ConvProblemShapeILNS1_8OperatorE2ELi3EEENS1_10collective14CollectiveConvINS1_47MainloopSm100TmaUmmaWarpSpecializedImplicitGemmILS5_2ELi10ELi3ELi1ELi2EN4cute5tupleIJNSA_1CILi2EEENSC_ILi1EEESE_EEEEENSB_IJNSC_ILi256EEENSB_IJNSC_ILi64EEEEEESJ_EEENS_6half_tESL_NSA_8TiledMMAINSA_8MMA_AtomIJNSA_26SM100_MMA_F16BF16_2x1SM_SSISL_SL_fLi256ELi64ELNSA_4UMMA5MajorE1ELSQ_1ELNSP_7ScaleInE0ELSR_0EEEEEENSA_6LayoutINSB_IJSE_SE_SE_EEENSB_IJNSC_ILi0EEESW_SW_EEEEENSB_IJNSA_10UnderscoreESZ_SZ_EEEEENS7_6detail27Sm100ImplicitGemmTileTraitsINSA_18SM100_TMA_2SM_LOADENSA_14ComposedLayoutINSA_7SwizzleILi3ELi4ELi3EEENSA_18smem_ptr_flag_bitsILi16EEENSU_INSB_IJSI_NSC_ILi8EEEEEENSB_IJSE_SI_EEEEEEEvEENS13_INSA_25SM100_TMA_2SM_LOAD_IM2COLENS15_INS16_ILi2ELi4ELi3EEES19_NSU_INSB_IJNSC_ILi32EEES1A_EEENSB_IJSE_S1I_EEEEEEEvEEEENS_8epilogue10collective18CollectiveEpilogueINS1P_23Sm100TmaWarpSpecializedILi3ELi2ELi32ELb1ELb0EEEJNSB_IJNSC_ILi128EEESJ_SJ_EEENSB_IJNSU_IS1U_SE_EENSU_IS1I_SE_EEEEESL_NSB_IJlNSB_IJSE_lllEEESW_EEESL_S20_NS1P_6fusion15FusionCallbacksIS1T_NS21_17LinearCombinationISL_fSL_fLNS_15FloatRoundStyleE2EEES1V_S1Y_JEEENSA_5SM1004TMEM4LOAD26SM100_TMEM_LOAD_32dp32b32xENSA_13SM90_TMA_LOADENS15_IS1H_S19_NSU_INSB_IJS1A_S1I_EEENSB_IJS1I_SE_EEEEEEENSA_39AutoVectorizingCopyWithAssumedAlignmentILi128EEENSA_14SM90_TMA_STOREES2F_S2H_S2H_EEEvvEEEEvNT_6ParamsE,"",@"SHT_CUDA_INFO"
	.sectionflags	@""
	.align	4


	//----- nvinfo : EIATTR_CUDA_API_VERSION
	.align		4
        /*0000*/ 	.byte	0x04, 0x37
        /*0002*/ 	.short	(.L_31 - .L_30)
.L_30:
        /*0004*/ 	.word	0x00000082


	//----- nvinfo : EIATTR_KPARAM_INFO
	.align		4
.L_31:
        /*0008*/ 	.byte	0x04, 0x17
        /*000a*/ 	.short	(.L_33 - .L_32)
.L_32:
        /*000c*/ 	.word	0x00000000
        /*0010*/ 	.short	0x0000
        /*0012*/ 	.short	0x0000
        /*0014*/ 	.byte	0x00, 0xf0, 0x01, 0x24


	//----- nvinfo : EIATTR_AT_ENTRY_FRAGMENTS
	.align		4
.L_33:
        /*0018*/ 	.byte	0x04, 0x4f
        /*001a*/ 	.short	(.L_35 - .L_34)


	//   ....[0]....
.L_34:
        /*001c*/ 	.word	0x00000007


	//----- nvinfo : EIATTR_RESERVED_SMEM_USED
	.align		4
.L_35:
        /*0020*/ 	.byte	0x01, 0x41
	.zero		2


	//----- nvinfo : EIATTR_SPARSE_MMA_MASK
	.align		4
        /*0024*/ 	.byte	0x03, 0x50
        /*0026*/ 	.short	0x0000


	//----- nvinfo : EIATTR_TCGEN05_2CTA_USED
	.align		4
        /*0028*/ 	.byte	0x01, 0x52
	.zero		2


	//----- nvinfo : EIATTR_MAXREG_COUNT
	.align		4
        /*002c*/ 	.byte	0x03, 0x1b
        /*002e*/ 	.short	0x00ff


	//----- nvinfo : EIATTR_NUM_BARRIERS
	.align		4
        /*0030*/ 	.byte	0x02, 0x4c
        /*0032*/ 	.byte	0x07
	.zero		1


	//----- nvinfo : EIATTR_EXTERNS
	.align		4
        /*0034*/ 	.byte	0x04, 0x0f
        /*0036*/ 	.short	(.L_37 - .L_36)


	//   ....[0]....
	.align		4
.L_36:
        /*0038*/ 	.word	index@(__assertfail)


	//----- nvinfo : EIATTR_MERCURY_ISA_VERSION
	.align		4
.L_37:
        /*003c*/ 	.byte	0x03, 0x5f
        /*003e*/ 	.short	0x0101


	//----- nvinfo : EIATTR_INT_WARP_WIDE_INSTR_OFFSETS
	.align		4
        /*0040*/ 	.byte	0x04, 0x31
        /*0042*/ 	.short	(.L_39 - .L_38)


	//   ....[0]....
.L_38:
        /*0044*/ 	.word	0x00000d20


	//   ....[1]....
        /*0048*/ 	.word	0x00000dd0


	//   ....[2]....
        /*004c*/ 	.word	0x00004d80


	//   ....[3]....
        /*0050*/ 	.word	0x00004da0


	//   ....[4]....
        /*0054*/ 	.word	0x00004dd0


	//   ....[5]....
        /*0058*/ 	.word	0x00005fb0


	//   ....[6]....
        /*005c*/ 	.word	0x00006090


	//   ....[7]....
        /*0060*/ 	.word	0x00006210


	//   ....[8]....
        /*0064*/ 	.word	0x00006310


	//----- nvinfo : EIATTR_COOP_GROUP_MASK_REGIDS
	.align		4
.L_39:
        /*0068*/ 	.byte	0x04, 0x29
        /*006a*/ 	.short	(.L_41 - .L_40)


	//   ....[0]....
.L_40:
        /*006c*/ 	.word	0xffffffff


	//   ....[1]....
        /*0070*/ 	.word	0xffffffff


	//   ....[2]....
        /*0074*/ 	.word	0xffffffff


	//   ....[3]....
        /*0078*/ 	.word	0xffffffff


	//   ....[4]....
        /*007c*/ 	.word	0xffffffff


	//   ....[5]....
        /*0080*/ 	.word	0xffffffff


	//   ....[6]....
        /*0084*/ 	.word	0xffffffff


	//   ....[7]....
        /*0088*/ 	.word	0xffffffff


	//   ....[8]....
        /*008c*/ 	.word	0xffffffff


	//   ....[9]....
        /*0090*/ 	.word	0xffffffff


	//   ....[10]....
        /*0094*/ 	.word	0xffffffff


	//   ....[11]....
        /*0098*/ 	.word	0xffffffff


	//   ....[12]....
        /*009c*/ 	.word	0xffffffff


	//----- nvinfo : EIATTR_COOP_GROUP_INSTR_OFFSETS
	.align		4
.L_41:
        /*00a0*/ 	.byte	0x04, 0x28
        /*00a2*/ 	.short	(.L_43 - .L_42)


	//   ....[0]....
.L_42:
        /*00a4*/ 	.word	0x000000d0


	//   ....[1]....
        /*00a8*/ 	.word	0x00000540


	//   ....[2]....
        /*00ac*/ 	.word	0x000007d0


	//   ....[3]....
        /*00b0*/ 	.word	0x00000950


	//   ....[4]....
        /*00b4*/ 	.word	0x00000a50


	//   ....[5]....
        /*00b8*/ 	.word	0x00000ba0


	//   ....[6]....
        /*00bc*/ 	.word	0x00000e40


	//   ....[7]....
        /*00c0*/ 	.word	0x00002c60


	//   ....[8]....
        /*00c4*/ 	.word	0x00003c60


	//   ....[9]....
        /*00c8*/ 	.word	0x00004130


	//   ....[10]....
        /*00cc*/ 	.word	0x00004160


	//   ....[11]....
        /*00d0*/ 	.word	0x00004ca0


	//   ....[12]....
        /*00d4*/ 	.word	0x00004ea0


	//----- nvinfo : EIATTR_VRC_CTA_INIT_COUNT
	.align		4
.L_43:
        /*00d8*/ 	.byte	0x02, 0x4a
        /*00da*/ 	.byte	0x80
	.zero		1


	//----- nvinfo : EIATTR_SYSCALL_OFFSETS
	.align		4
        /*00dc*/ 	.byte	0x04, 0x46
        /*00de*/ 	.short	(.L_45 - .L_44)


	//   ....[0]....
.L_44:
        /*00e0*/ 	.word	0x00007680


	//   ....[1]....
        /*00e4*/ 	.word	0x00007770


	//   ....[2]....
        /*00e8*/ 	.word	0x00008010


	//   ....[3]....
        /*00ec*/ 	.word	0x00008ce0


	//----- nvinfo : EIATTR_MBARRIER_INSTR_OFFSETS
	.align		4
.L_45:
        /*00f0*/ 	.byte	0x04, 0x39
        /*00f2*/ 	.short	(.L_47 - .L_46)


	//   ....[0]....
.L_46:
        /*00f4*/ 	.word	0x00000670
        /*00f8*/ 	.word	0x000000ff
        /*00fc*/ 	.word	0x00000000
        /*0100*/ 	.short	0x0100
        /*0102*/ 	.byte	0x04
	.zero		1


	//   ....[1]....
        /*0104*/ 	.word	0x00000680
        /*0108*/ 	.word	0x000000ff
        /*010c*/ 	.word	0x00000050
        /*0110*/ 	.short	0x0100
        /*0112*/ 	.byte	0x04
	.zero		1


	//   ....[2]....
        /*0114*/ 	.word	0x00000690
        /*0118*/ 	.word	0x000000ff
        /*011c*/ 	.word	0x00000008
        /*0120*/ 	.short	0x0100
        /*0122*/ 	.byte	0x04
	.zero		1


	//   ....[3]....
        /*0124*/ 	.word	0x000006a0
        /*0128*/ 	.word	0x000000ff
        /*012c*/ 	.word	0x00000058
        /*0130*/ 	.short	0x0100
        /*0132*/ 	.byte	0x04
	.zero		1


	//   ....[4]....
        /*0134*/ 	.word	0x000006b0
        /*0138*/ 	.word	0x000000ff
        /*013c*/ 	.word	0x00000010
        /*0140*/ 	.short	0x0100
        /*0142*/ 	.byte	0x04
	.zero		1


	//   ....[5]....
        /*0144*/ 	.word	0x000006c0
        /*0148*/ 	.word	0x000000ff
        /*014c*/ 	.word	0x00000060
        /*0150*/ 	.short	0x0100
        /*0152*/ 	.byte	0x04
	.zero		1


	//   ....[6]....
        /*0154*/ 	.word	0x000006d0
        /*0158*/ 	.word	0x000000ff
        /*015c*/ 	.word	0x00000018
        /*0160*/ 	.short	0x0100
        /*0162*/ 	.byte	0x04
	.zero		1


	//   ....[7]....
        /*0164*/ 	.word	0x000006e0
        /*0168*/ 	.word	0x000000ff
        /*016c*/ 	.word	0x00000068
        /*0170*/ 	.short	0x0100
        /*0172*/ 	.byte	0x04
	.zero		1


	//   ....[8]....
        /*0174*/ 	.word	0x000006f0
        /*0178*/ 	.word	0x000000ff
        /*017c*/ 	.word	0x00000020
        /*0180*/ 	.short	0x0100
        /*0182*/ 	.byte	0x04
	.zero		1


	//   ....[9]....
        /*0184*/ 	.word	0x00000700
        /*0188*/ 	.word	0x000000ff
        /*018c*/ 	.word	0x00000070
        /*0190*/ 	.short	0x0100
        /*0192*/ 	.byte	0x04
	.zero		1


	//   ....[10]....
        /*0194*/ 	.word	0x00000710
        /*0198*/ 	.word	0x000000ff
        /*019c*/ 	.word	0x00000028
        /*01a0*/ 	.short	0x0100
        /*01a2*/ 	.byte	0x04
	.zero		1


	//   ....[11]....
        /*01a4*/ 	.word	0x00000720
        /*01a8*/ 	.word	0x000000ff
        /*01ac*/ 	.word	0x00000078
        /*01b0*/ 	.short	0x0100
        /*01b2*/ 	.byte	0x04
	.zero		1


	//   ....[12]....
        /*01b4*/ 	.word	0x00000730
        /*01b8*/ 	.word	0x000000ff
        /*01bc*/ 	.word	0x00000030
        /*01c0*/ 	.short	0x0100
        /*01c2*/ 	.byte	0x04
	.zero		1


	//   ....[13]....
        /*01c4*/ 	.word	0x00000740
        /*01c8*/ 	.word	0x000000ff
        /*01cc*/ 	.word	0x00000080
        /*01d0*/ 	.short	0x0100
        /*01d2*/ 	.byte	0x04
	.zero		1


	//   ....[14]....
        /*01d4*/ 	.word	0x00000750
        /*01d8*/ 	.word	0x000000ff
        /*01dc*/ 	.word	0x00000038
        /*01e0*/ 	.short	0x0100
        /*01e2*/ 	.byte	0x04
	.zero		1


	//   ....[15]....
        /*01e4*/ 	.word	0x00000760
        /*01e8*/ 	.word	0x000000ff
        /*01ec*/ 	.word	0x00000088
        /*01f0*/ 	.short	0x0100
        /*01f2*/ 	.byte	0x04
	.zero		1


	//   ....[16]....
        /*01f4*/ 	.word	0x00000770
        /*01f8*/ 	.word	0x000000ff
        /*01fc*/ 	.word	0x00000040
        /*0200*/ 	.short	0x0100
        /*0202*/ 	.byte	0x04
	.zero		1


	//   ....[17]....
        /*0204*/ 	.word	0x00000780
        /*0208*/ 	.word	0x000000ff
        /*020c*/ 	.word	0x00000090
        /*0210*/ 	.short	0x0100
        /*0212*/ 	.byte	0x04
	.zero		1


	//   ....[18]....
        /*0214*/ 	.word	0x00000790
        /*0218*/ 	.word	0x000000ff
        /*021c*/ 	.word	0x00000048
        /*0220*/ 	.short	0x0100
        /*0222*/ 	.byte	0x04
	.zero		1


	//   ....[19]....
        /*0224*/ 	.word	0x000007a0
        /*0228*/ 	.word	0x000000ff
        /*022c*/ 	.word	0x00000098
        /*0230*/ 	.short	0x0100
        /*0232*/ 	.byte	0x04
	.zero		1


	//   ....[20]....
        /*0234*/ 	.word	0x000008e0
        /*0238*/ 	.word	0x000000ff
        /*023c*/ 	.word	0x000000a0
        /*0240*/ 	.short	0x0100
        /*0242*/ 	.byte	0x04
	.zero		1


	//   ....[21]....
        /*0244*/ 	.word	0x000008f0
        /*0248*/ 	.word	0x000000ff
        /*024c*/ 	.word	0x000000b8
        /*0250*/ 	.short	0x0100
        /*0252*/ 	.byte	0x04
	.zero		1


	//   ....[22]....
        /*0254*/ 	.word	0x00000900
        /*0258*/ 	.word	0x000000ff
        /*025c*/ 	.word	0x000000a8
        /*0260*/ 	.short	0x0100
        /*0262*/ 	.byte	0x04
	.zero		1


	//   ....[23]....
        /*0264*/ 	.word	0x00000910
        /*0268*/ 	.word	0x000000ff
        /*026c*/ 	.word	0x000000c0
        /*0270*/ 	.short	0x0100
        /*0272*/ 	.byte	0x04
	.zero		1


	//   ....[24]....
        /*0274*/ 	.word	0x00000920
        /*0278*/ 	.word	0x000000ff
        /*027c*/ 	.word	0x000000b0
        /*0280*/ 	.short	0x0100
        /*0282*/ 	.byte	0x04
	.zero		1


	//   ....[25]....
        /*0284*/ 	.word	0x00000930
        /*0288*/ 	.word	0x000000ff
        /*028c*/ 	.word	0x000000c8
        /*0290*/ 	.short	0x0100
        /*0292*/ 	.byte	0x04
	.zero		1


	//   ....[26]....
        /*0294*/ 	.word	0x00000a20
        /*0298*/ 	.word	0x000000ff
        /*029c*/ 	.word	0x000000d0
        /*02a0*/ 	.short	0x0100
        /*02a2*/ 	.byte	0x04
	.zero		1


	//   ....[27]....
        /*02a4*/ 	.word	0x00000a30
        /*02a8*/ 	.word	0x000000ff
        /*02ac*/ 	.word	0x000000d8
        /*02b0*/ 	.short	0x0100
        /*02b2*/ 	.byte	0x04
	.zero		1


	//   ....[28]....
        /*02b4*/ 	.word	0x00000b70
        /*02b8*/ 	.word	0x000000ff
        /*02bc*/ 	.word	0x000000e0
        /*02c0*/ 	.short	0x0100
        /*02c2*/ 	.byte	0x06
	.zero		1


	//   ....[29]....
        /*02c4*/ 	.word	0x00000b80
        /*02c8*/ 	.word	0x000000ff
        /*02cc*/ 	.word	0x000000e8
        /*02d0*/ 	.short	0x0100
        /*02d2*/ 	.byte	0x06
	.zero		1


	//   ....[30]....
        /*02d4*/ 	.word	0x00000cc0
        /*02d8*/ 	.word	0x000000ff
        /*02dc*/ 	.word	0x000000f0
        /*02e0*/ 	.short	0x0100
        /*02e2*/ 	.byte	0x04
	.zero		1


	//   ....[31]....
        /*02e4*/ 	.word	0x00000cd0
        /*02e8*/ 	.word	0x000000ff
        /*02ec*/ 	.word	0x00000100
        /*02f0*/ 	.short	0x0100
        /*02f2*/ 	.byte	0x04
	.zero		1


	//   ....[32]....
        /*02f4*/ 	.word	0x00000ce0
        /*02f8*/ 	.word	0x000000ff
        /*02fc*/ 	.word	0x000000f8
        /*0300*/ 	.short	0x0100
        /*0302*/ 	.byte	0x04
	.zero		1


	//   ....[33]....
        /*0304*/ 	.word	0x00000cf0
        /*0308*/ 	.word	0x000000ff
        /*030c*/ 	.word	0x00000108
        /*0310*/ 	.short	0x0100
        /*0312*/ 	.byte	0x04
	.zero		1


	//   ....[34]....
        /*0314*/ 	.word	0x00000df0
        /*0318*/ 	.word	0x000000ff
        /*031c*/ 	.word	0x00000110
        /*0320*/ 	.short	0x0100
        /*0322*/ 	.byte	0x06
	.zero		1


	//   ....[35]....
        /*0324*/ 	.word	0x00001db0
        /*0328*/ 	.word	0x000000ff
        /*032c*/ 	.word	0x00000050
        /*0330*/ 	.short	0x010a
        /*0332*/ 	.byte	0x07
	.zero		1


	//   ....[36]....
        /*0334*/ 	.word	0x000021a0
        /*0338*/ 	.word	0x000000ff
        /*033c*/ 	.word	0x00000050
        /*0340*/ 	.short	0x010a
        /*0342*/ 	.byte	0x0b
	.zero		1


	//   ....[37]....
        /*0344*/ 	.word	0x00002350
        /*0348*/ 	.word	0x000000ff
        /*034c*/ 	.word	0x00000050
        /*0350*/ 	.short	0x010a
        /*0352*/ 	.byte	0x08
	.zero		1


	//   ....[38]....
        /*0354*/ 	.word	0x00002610
        /*0358*/ 	.word	0x000000ff
        /*035c*/ 	.word	0x000000d8
        /*0360*/ 	.short	0x0101
        /*0362*/ 	.byte	0x21
	.zero		1


	//   ....[39]....
        /*0364*/ 	.word	0x00002640
        /*0368*/ 	.word	0x000000ff
        /*036c*/ 	.word	0x00000050
        /*0370*/ 	.short	0x010a
        /*0372*/ 	.byte	0x04
	.zero		1


	//   ....[40]....
        /*0374*/ 	.word	0x00002810
        /*0378*/ 	.word	0x000000ff
        /*037c*/ 	.word	0x00000050
        /*0380*/ 	.short	0x010a
        /*0382*/ 	.byte	0x0b
	.zero		1


	//   ....[41]....
        /*0384*/ 	.word	0x000029c0
        /*0388*/ 	.word	0x000000ff
        /*038c*/ 	.word	0x00000050
        /*0390*/ 	.short	0x010a
        /*0392*/ 	.byte	0x08
	.zero		1


	//   ....[42]....
        /*0394*/ 	.word	0x00002c70
        /*0398*/ 	.word	0x000000ff
        /*039c*/ 	.word	0x000000e0
        /*03a0*/ 	.short	0x010a
        /*03a2*/ 	.byte	0x21
	.zero		1


	//   ....[43]....
        /*03a4*/ 	.word	0x00002d30
        /*03a8*/ 	.word	0x000000ff
        /*03ac*/ 	.word	0x00000000
        /*03b0*/ 	.short	0x0101
        /*03b2*/ 	.byte	0x04
	.zero		1


	//   ....[44]....
        /*03b4*/ 	.word	0x00003320
        /*03b8*/ 	.word	0x000000ff
        /*03bc*/ 	.word	0x00000000
        /*03c0*/ 	.short	0x010a
        /*03c2*/ 	.byte	0x04
	.zero		1


	//   ....[45]....
        /*03c4*/ 	.word	0x000033c0
        /*03c8*/ 	.word	0x000000ff
        /*03cc*/ 	.word	0x00000000
        /*03d0*/ 	.short	0x010a
        /*03d2*/ 	.byte	0x05
	.zero		1


	//   ....[46]....
        /*03d4*/ 	.word	0x00003460
        /*03d8*/ 	.word	0x000000ff
        /*03dc*/ 	.word	0x00000000
        /*03e0*/ 	.short	0x010a
        /*03e2*/ 	.byte	0x05
	.zero		1


	//   ....[47]....
        /*03e4*/ 	.word	0x00003500
        /*03e8*/ 	.word	0x000000ff
        /*03ec*/ 	.word	0x00000000
        /*03f0*/ 	.short	0x010a
        /*03f2*/ 	.byte	0x05
	.zero		1


	//   ....[48]....
        /*03f4*/ 	.word	0x000035a0
        /*03f8*/ 	.word	0x000000ff
        /*03fc*/ 	.word	0x00000000
        /*0400*/ 	.short	0x010a
        /*0402*/ 	.byte	0x05
	.zero		1


	//   ....[49]....
        /*0404*/ 	.word	0x00003640
        /*0408*/ 	.word	0x000000ff
        /*040c*/ 	.word	0x00000000
        /*0410*/ 	.short	0x010a
        /*0412*/ 	.byte	0x05
	.zero		1


	//   ....[50]....
        /*0414*/ 	.word	0x000036e0
        /*0418*/ 	.word	0x000000ff
        /*041c*/ 	.word	0x00000000
        /*0420*/ 	.short	0x010a
        /*0422*/ 	.byte	0x05
	.zero		1


	//   ....[51]....
        /*0424*/ 	.word	0x00003780
        /*0428*/ 	.word	0x000000ff
        /*042c*/ 	.word	0x00000000
        /*0430*/ 	.short	0x010a
        /*0432*/ 	.byte	0x05
	.zero		1


	//   ....[52]....
        /*0434*/ 	.word	0x00003820
        /*0438*/ 	.word	0x000000ff
        /*043c*/ 	.word	0x00000000
        /*0440*/ 	.short	0x010a
        /*0442*/ 	.byte	0x05
	.zero		1


	//   ....[53]....
        /*0444*/ 	.word	0x000038d0
        /*0448*/ 	.word	0x00000000
        /*044c*/ 	.word	0x00000000
        /*0450*/ 	.short	0x010a
        /*0452*/ 	.byte	0xff
	.zero		1


	//   ....[54]....
        /*0454*/ 	.word	0x00003a20
        /*0458*/ 	.word	0x000000ff
        /*045c*/ 	.word	0x000000e8
        /*0460*/ 	.short	0x010a
        /*0462*/ 	.byte	0x04
	.zero		1


	//   ....[55]....
        /*0464*/ 	.word	0x00003ac0
        /*0468*/ 	.word	0x000000ff
        /*046c*/ 	.word	0x000000e0
        /*0470*/ 	.short	0x010a
        /*0472*/ 	.byte	0x04
	.zero		1


	//   ....[56]....
        /*0474*/ 	.word	0x00003b60
        /*0478*/ 	.word	0x000000ff
        /*047c*/ 	.word	0x00000000
        /*0480*/ 	.short	0x0101
        /*0482*/ 	.byte	0x05
	.zero		1


	//   ....[57]....
        /*0484*/ 	.word	0x00003ba0
        /*0488*/ 	.word	0x000000ff
        /*048c*/ 	.word	0x000000e8
        /*0490*/ 	.short	0x0106
        /*0492*/ 	.byte	0x04
	.zero		1


	//   ....[58]....
        /*0494*/ 	.word	0x00003be0
        /*0498*/ 	.word	0x00000000
        /*049c*/ 	.word	0x000000e8
        /*04a0*/ 	.short	0x010a
        /*04a2*/ 	.byte	0xff
	.zero		1


	//   ....[59]....
        /*04a4*/ 	.word	0x00003e30
        /*04a8*/ 	.word	0x000000ff
        /*04ac*/ 	.word	0x00000008
        /*04b0*/ 	.short	0x010a
        /*04b2*/ 	.byte	0x05
	.zero		1


	//   ....[60]....
        /*04b4*/ 	.word	0x00003e50
        /*04b8*/ 	.word	0x000000ff
        /*04bc*/ 	.word	0x00000008
        /*04c0*/ 	.short	0x010a
        /*04c2*/ 	.byte	0x05
	.zero		1


	//   ....[61]....
        /*04c4*/ 	.word	0x00003fe0
        /*04c8*/ 	.word	0x000000ff
        /*04cc*/ 	.word	0x00000008
        /*04d0*/ 	.short	0x010a
        /*04d2*/ 	.byte	0x05
	.zero		1


	//   ....[62]....
        /*04d4*/ 	.word	0x00004000
        /*04d8*/ 	.word	0x000000ff
        /*04dc*/ 	.word	0x00000008
        /*04e0*/ 	.short	0x010a
        /*04e2*/ 	.byte	0x05
	.zero		1


	//   ....[63]....
        /*04e4*/ 	.word	0x000040c0
        /*04e8*/ 	.word	0x000000ff
        /*04ec*/ 	.word	0x00000000
        /*04f0*/ 	.short	0x0101
        /*04f2*/ 	.byte	0x04
	.zero		1


	//   ....[64]....
        /*04f4*/ 	.word	0x00004420
        /*04f8*/ 	.word	0x000000ff
        /*04fc*/ 	.word	0x000000e0
        /*0500*/ 	.short	0x010a
        /*0502*/ 	.byte	0x15
	.zero		1


	//   ....[65]....
        /*0504*/ 	.word	0x000044c0
        /*0508*/ 	.word	0x000000ff
        /*050c*/ 	.word	0x00000000
        /*0510*/ 	.short	0x0101
        /*0512*/ 	.byte	0x24
	.zero		1


	//   ....[66]....
        /*0514*/ 	.word	0x000044f0
        /*0518*/ 	.word	0x000000ff
        /*051c*/ 	.word	0x00000100
        /*0520*/ 	.short	0x010a
        /*0522*/ 	.byte	0x1a
	.zero		1


	//   ....[67]....
        /*0524*/ 	.word	0x000045c0
        /*0528*/ 	.word	0x000000ff
        /*052c*/ 	.word	0x00000000
        /*0530*/ 	.short	0x010a
        /*0532*/ 	.byte	0x04
	.zero		1


	//   ....[68]....
        /*0534*/ 	.word	0x00004630
        /*0538*/ 	.word	0x000000ff
        /*053c*/ 	.word	0x00000000
        /*0540*/ 	.short	0x010a
        /*0542*/ 	.byte	0x11
	.zero		1


	//   ....[69]....
        /*0544*/ 	.word	0x00004780
        /*0548*/ 	.word	0x000000ff
        /*054c*/ 	.word	0x00000000
        /*0550*/ 	.short	0x010a
        /*0552*/ 	.byte	0x05
	.zero		1


	//   ....[70]....
        /*0554*/ 	.word	0x00004a90
        /*0558*/ 	.word	0x000000ff
        /*055c*/ 	.word	0x00000000
        /*0560*/ 	.short	0x010a
        /*0562*/ 	.byte	0x04
	.zero		1


	//   ....[71]....
        /*0564*/ 	.word	0x00004b30
        /*0568*/ 	.word	0x00000000
        /*056c*/ 	.word	0x00000000
        /*0570*/ 	.short	0x010a
        /*0572*/ 	.byte	0xff
	.zero		1


	//   ....[72]....
        /*0574*/ 	.word	0x00004b70
        /*0578*/ 	.word	0x00000000
        /*057c*/ 	.word	0x00000000
        /*0580*/ 	.short	0x010a
        /*0582*/ 	.byte	0xff
	.zero		1


	//   ....[73]....
        /*0584*/ 	.word	0x00004be0
        /*0588*/ 	.word	0x000000ff
        /*058c*/ 	.word	0x00000000
        /*0590*/ 	.short	0x0101
        /*0592*/ 	.byte	0x04
	.zero		1


	//   ....[74]....
        /*0594*/ 	.word	0x00004c20
        /*0598*/ 	.word	0x000000ff
        /*059c*/ 	.word	0x00000110
        /*05a0*/ 	.short	0x010a
        /*05a2*/ 	.byte	0x15
	.zero		1


	//   ....[75]....
        /*05a4*/ 	.word	0x00004c90
        /*05a8*/ 	.word	0x000000ff
        /*05ac*/ 	.word	0x00000000
        /*05b0*/ 	.short	0x0101
        /*05b2*/ 	.byte	0x04
	.zero		1


	//   ....[76]....
        /*05b4*/ 	.word	0x00005390
        /*05b8*/ 	.word	0x000000ff
        /*05bc*/ 	.word	0x000000e0
        /*05c0*/ 	.short	0x010a
        /*05c2*/ 	.byte	0x18
	.zero		1


	//   ....[77]....
        /*05c4*/ 	.word	0x00005420
        /*05c8*/ 	.word	0x000000ff
        /*05cc*/ 	.word	0x00000000
        /*05d0*/ 	.short	0x0101
        /*05d2*/ 	.byte	0x2c
	.zero		1


	//   ....[78]....
        /*05d4*/ 	.word	0x00005960
        /*05d8*/ 	.word	0x000000ff
        /*05dc*/ 	.word	0x000000d8
        /*05e0*/ 	.short	0x010a
        /*05e2*/ 	.byte	0x18
	.zero		1


	//   ....[79]....
        /*05e4*/ 	.word	0x00005f80
        /*05e8*/ 	.word	0x000000ff
        /*05ec*/ 	.word	0x000000b8
        /*05f0*/ 	.short	0x010a
        /*05f2*/ 	.byte	0x05
	.zero		1


	//   ....[80]....
        /*05f4*/ 	.word	0x00006160
        /*05f8*/ 	.word	0x000000ff
        /*05fc*/ 	.word	0x000000a0
        /*0600*/ 	.short	0x010b
        /*0602*/ 	.byte	0x05
	.zero		1


	//   ....[81]....
        /*0604*/ 	.word	0x00006170
        /*0608*/ 	.word	0x000000ff
        /*060c*/ 	.word	0x00000000
        /*0610*/ 	.short	0x0101
        /*0612*/ 	.byte	0x07
	.zero		1


	//   ....[82]....
        /*0614*/ 	.word	0x00006190
        /*0618*/ 	.word	0x000000ff
        /*061c*/ 	.word	0x000000b8
        /*0620*/ 	.short	0x010a
        /*0622*/ 	.byte	0x04
	.zero		1


	//   ....[83]....
        /*0624*/ 	.word	0x000063c0
        /*0628*/ 	.word	0x000000ff
        /*062c*/ 	.word	0x000000a0
        /*0630*/ 	.short	0x010b
        /*0632*/ 	.byte	0x04
	.zero		1


	//   ....[84]....
        /*0634*/ 	.word	0x000063d0
        /*0638*/ 	.word	0x000000ff
        /*063c*/ 	.word	0x00000000
        /*0640*/ 	.short	0x0101
        /*0642*/ 	.byte	0x05
	.zero		1


	//   ....[85]....
        /*0644*/ 	.word	0x00006440
        /*0648*/ 	.word	0x000000ff
        /*064c*/ 	.word	0x00000000
        /*0650*/ 	.short	0x010a
        /*0652*/ 	.byte	0x04
	.zero		1


	//   ....[86]....
        /*0654*/ 	.word	0x000064d0
        /*0658*/ 	.word	0x000000ff
        /*065c*/ 	.word	0x00000000
        /*0660*/ 	.short	0x010a
        /*0662*/ 	.byte	0x05
	.zero		1


	//   ....[87]....
        /*0664*/ 	.word	0x00006570
        /*0668*/ 	.word	0x00000000
        /*066c*/ 	.word	0x00000000
        /*0670*/ 	.short	0x010a
        /*0672*/ 	.byte	0xff
	.zero		1


	//   ....[88]....
        /*0674*/ 	.word	0x000068f0
        /*0678*/ 	.word	0x000000ff
        /*067c*/ 	.word	0x000000e0
        /*0680*/ 	.short	0x010a
        /*0682*/ 	.byte	0x34
	.zero		1


	//   ....[89]....
        /*0684*/ 	.word	0x000069b0
        /*0688*/ 	.word	0x000000ff
        /*068c*/ 	.word	0x00000000
        /*0690*/ 	.short	0x0101
        /*0692*/ 	.byte	0x04
	.zero		1


	//   ....[90]....
        /*0694*/ 	.word	0x00007c80
        /*0698*/ 	.word	0x00000000
        /*069c*/ 	.word	0x000000a0
        /*06a0*/ 	.short	0x010a
        /*06a2*/ 	.byte	0xff
	.zero		1


	//   ....[91]....
        /*06a4*/ 	.word	0x00007cd0
        /*06a8*/ 	.word	0x00000067
        /*06ac*/ 	.word	0x000000f0
        /*06b0*/ 	.short	0x010a
        /*06b2*/ 	.byte	0xff
	.zero		1


	//   ....[92]....
        /*06b4*/ 	.word	0x00007dd0
        /*06b8*/ 	.word	0x00000000
        /*06bc*/ 	.word	0x000000a0
        /*06c0*/ 	.short	0x010a
        /*06c2*/ 	.byte	0xff
	.zero		1


	//   ....[93]....
        /*06c4*/ 	.word	0x00007ef0
        /*06c8*/ 	.word	0x00000067
        /*06cc*/ 	.word	0x000000f0
        /*06d0*/ 	.short	0x010a
        /*06d2*/ 	.byte	0xff
	.zero		1


	//   ....[94]....
        /*06d4*/ 	.word	0x00008a40
        /*06d8*/ 	.word	0x00000000
        /*06dc*/ 	.word	0x00000000
        /*06e0*/ 	.short	0x0101
        /*06e2*/ 	.byte	0xff
	.zero		1


	//   ....[95]....
        /*06e4*/ 	.word	0x00008a50
        /*06e8*/ 	.word	0x00000003
        /*06ec*/ 	.word	0x000000a0
        /*06f0*/ 	.short	0x010a
        /*06f2*/ 	.byte	0xff
	.zero		1


	//   ....[96]....
        /*06f4*/ 	.word	0x00008b20
        /*06f8*/ 	.word	0x00000003
        /*06fc*/ 	.word	0x000000a0
        /*0700*/ 	.short	0x010a
        /*0702*/ 	.byte	0xff
	.zero		1


	//   ....[97]....
        /*0704*/ 	.word	0x00008dd0
        /*0708*/ 	.word	0x00000067
        /*070c*/ 	.word	0x00000000
        /*0710*/ 	.short	0x0101
        /*0712*/ 	.byte	0xff
	.zero		1


	//   ....[98]....
        /*0714*/ 	.word	0x00009790
        /*0718*/ 	.word	0x00000002
        /*071c*/ 	.word	0x00000000
        /*0720*/ 	.short	0x0101
        /*0722*/ 	.byte	0xff
	.zero		1


	//   ....[99]....
        /*0724*/ 	.word	0x00009a10
        /*0728*/ 	.word	0x000000ff
        /*072c*/ 	.word	0x00000000
        /*0730*/ 	.short	0x0101
        /*0732*/ 	.byte	0x04
	.zero		1


	//   ....[100]....
        /*0734*/ 	.word	0x00009a40
        /*0738*/ 	.word	0x00000000
        /*073c*/ 	.word	0x00000050
        /*0740*/ 	.short	0x010a
        /*0742*/ 	.byte	0xff
	.zero		1


	//   ....[101]....
        /*0744*/ 	.word	0x00009aa0
        /*0748*/ 	.word	0x00000000
        /*074c*/ 	.word	0x00000050
        /*0750*/ 	.short	0x010a
        /*0752*/ 	.byte	0xff
	.zero		1


	//   ....[102]....
        /*0754*/ 	.word	0x00009b00
        /*0758*/ 	.word	0x00000000
        /*075c*/ 	.word	0x000000e0
        /*0760*/ 	.short	0x010a
        /*0762*/ 	.byte	0xff
	.zero		1


	//   ....[103]....
        /*0764*/ 	.word	0x00009b60
        /*0768*/ 	.word	0x00000000
        /*076c*/ 	.word	0x00000000
        /*0770*/ 	.short	0x010a
        /*0772*/ 	.byte	0xff
	.zero		1


	//   ....[104]....
        /*0774*/ 	.word	0x00009bc0
        /*0778*/ 	.word	0x00000000
        /*077c*/ 	.word	0x00000000
        /*0780*/ 	.short	0x010a
        /*0782*/ 	.byte	0xff
	.zero		1


	//   ....[105]....
        /*0784*/ 	.word	0x00009c20
        /*0788*/ 	.word	0x00000000
        /*078c*/ 	.word	0x00000000
        /*0790*/ 	.short	0x010a
        /*0792*/ 	.byte	0xff
	.zero		1


	//   ....[106]....
        /*0794*/ 	.word	0x00009c80
        /*0798*/ 	.word	0x00000000
        /*079c*/ 	.word	0x00000000
        /*07a0*/ 	.short	0x010a
        /*07a2*/ 	.byte	0xff
	.zero		1


	//   ....[107]....
        /*07a4*/ 	.word	0x00009ce0
        /*07a8*/ 	.word	0x00000000
        /*07ac*/ 	.word	0x00000000
        /*07b0*/ 	.short	0x010a
        /*07b2*/ 	.byte	0xff
	.zero		1


	//   ....[108]....
        /*07b4*/ 	.word	0x00009d40
        /*07b8*/ 	.word	0x00000000
        /*07bc*/ 	.word	0x00000000
        /*07c0*/ 	.short	0x010a
        /*07c2*/ 	.byte	0xff
	.zero		1


	//   ....[109]....
        /*07c4*/ 	.word	0x00009da0
        /*07c8*/ 	.word	0x00000000
        /*07cc*/ 	.word	0x00000000
        /*07d0*/ 	.short	0x010a
        /*07d2*/ 	.byte	0xff
	.zero		1


	//   ....[110]....
        /*07d4*/ 	.word	0x00009e00
        /*07d8*/ 	.word	0x00000000
        /*07dc*/ 	.word	0x00000000
        /*07e0*/ 	.short	0x010a
        /*07e2*/ 	.byte	0xff
	.zero		1


	//   ....[111]....
        /*07e4*/ 	.word	0x00009e60
        /*07e8*/ 	.word	0x00000000
        /*07ec*/ 	.word	0x00000000
        /*07f0*/ 	.short	0x010a
        /*07f2*/ 	.byte	0xff
	.zero		1


	//   ....[112]....
        /*07f4*/ 	.word	0x00009ec0
        /*07f8*/ 	.word	0x00000004
        /*07fc*/ 	.word	0x000000e8
        /*0800*/ 	.short	0x010a
        /*0802*/ 	.byte	0xff
	.zero		1


	//   ....[113]....
        /*0804*/ 	.word	0x00009f20
        /*0808*/ 	.word	0x00000004
        /*080c*/ 	.word	0x000000e0
        /*0810*/ 	.short	0x010a
        /*0812*/ 	.byte	0xff
	.zero		1


	//   ....[114]....
        /*0814*/ 	.word	0x00009f80
        /*0818*/ 	.word	0x00000005
        /*081c*/ 	.word	0x00000008
        /*0820*/ 	.short	0x010a
        /*0822*/ 	.byte	0xff
	.zero		1


	//   ....[115]....
        /*0824*/ 	.word	0x0000a060
        /*0828*/ 	.word	0x00000003
        /*082c*/ 	.word	0x00000008
        /*0830*/ 	.short	0x010a
        /*0832*/ 	.byte	0xff
	.zero		1


	//   ....[116]....
        /*0834*/ 	.word	0x0000a0c0
        /*0838*/ 	.word	0x00000000
        /*083c*/ 	.word	0x000000e0
        /*0840*/ 	.short	0x010a
        /*0842*/ 	.byte	0xff
	.zero		1


	//   ....[117]....
        /*0844*/ 	.word	0x0000a120
        /*0848*/ 	.word	0x00000000
        /*084c*/ 	.word	0x00000100
        /*0850*/ 	.short	0x010a
        /*0852*/ 	.byte	0xff
	.zero		1


	//   ....[118]....
        /*0854*/ 	.word	0x0000a180
        /*0858*/ 	.word	0x00000000
        /*085c*/ 	.word	0x00000000
        /*0860*/ 	.short	0x010a
        /*0862*/ 	.byte	0xff
	.zero		1


	//   ....[119]....
        /*0864*/ 	.word	0x0000a1e0
        /*0868*/ 	.word	0x00000000
        /*086c*/ 	.word	0x00000000
        /*0870*/ 	.short	0x010a
        /*0872*/ 	.byte	0xff
	.zero		1


	//   ....[120]....
        /*0874*/ 	.word	0x0000a240
        /*0878*/ 	.word	0x00000000
        /*087c*/ 	.word	0x00000110
        /*0880*/ 	.short	0x010a
        /*0882*/ 	.byte	0xff
	.zero		1


	//   ....[121]....
        /*0884*/ 	.word	0x0000a2a0
        /*0888*/ 	.word	0x00000000
        /*088c*/ 	.word	0x000000e0
        /*0890*/ 	.short	0x010a
        /*0892*/ 	.byte	0xff
	.zero		1


	//   ....[122]....
        /*0894*/ 	.word	0x0000a300
        /*0898*/ 	.word	0x00000003
        /*089c*/ 	.word	0x000000d8
        /*08a0*/ 	.short	0x010a
        /*08a2*/ 	.byte	0xff
	.zero		1


	//   ....[123]....
        /*08a4*/ 	.word	0x0000a360
        /*08a8*/ 	.word	0x00000000
        /*08ac*/ 	.word	0x000000b8
        /*08b0*/ 	.short	0x010a
        /*08b2*/ 	.byte	0xff
	.zero		1


	//   ....[124]....
        /*08b4*/ 	.word	0x0000a3c0
        /*08b8*/ 	.word	0x00000000
        /*08bc*/ 	.word	0x000000b8
        /*08c0*/ 	.short	0x010a
        /*08c2*/ 	.byte	0xff
	.zero		1


	//   ....[125]....
        /*08c4*/ 	.word	0x0000a420
        /*08c8*/ 	.word	0x00000000
        /*08cc*/ 	.word	0x00000000
        /*08d0*/ 	.short	0x010a
        /*08d2*/ 	.byte	0xff
	.zero		1


	//   ....[126]....
        /*08d4*/ 	.word	0x0000a480
        /*08d8*/ 	.word	0x00000000
        /*08dc*/ 	.word	0x00000000
        /*08e0*/ 	.short	0x010a
        /*08e2*/ 	.byte	0xff
	.zero		1


	//   ....[127]....
        /*08e4*/ 	.word	0x0000a4e0
        /*08e8*/ 	.word	0x00000000
        /*08ec*/ 	.word	0x000000e0
        /*08f0*/ 	.short	0x010a
        /*08f2*/ 	.byte	0xff
	.zero		1


	//   ....[128]....
        /*08f4*/ 	.word	0x0000a530
        /*08f8*/ 	.word	0x00000000
        /*08fc*/ 	.word	0x000000a0
        /*0900*/ 	.short	0x010a
        /*0902*/ 	.byte	0xff
	.zero		1


	//   ....[129]....
        /*0904*/ 	.word	0x0000a580
        /*0908*/ 	.word	0x00000067
        /*090c*/ 	.word	0x000000f0
        /*0910*/ 	.short	0x010a
        /*0912*/ 	.byte	0xff
	.zero		1


	//   ....[130]....
        /*0914*/ 	.word	0x0000a5d0
        /*0918*/ 	.word	0x00000003
        /*091c*/ 	.word	0x000000a0
        /*0920*/ 	.short	0x010a
        /*0922*/ 	.byte	0xff
	.zero		1


	//----- nvinfo : EIATTR_NUM_MBARRIERS
	.align		4
.L_47:
        /*0924*/ 	.byte	0x03, 0x38
        /*0926*/ 	.short	0x0023


	//----- nvinfo : EIATTR_EXIT_INSTR_OFFSETS
	.align		4
        /*0928*/ 	.byte	0x04, 0x1c
        /*092a*/ 	.short	(.L_49 - .L_48)


	//   ....[0]....
.L_48:
        /*092c*/ 	.word	0x00003900


	//   ....[1]....
        /*0930*/ 	.word	0x00003bb0


	//   ....[2]....
        /*0934*/ 	.word	0x00003c10


	//   ....[3]....
        /*0938*/ 	.word	0x00004eb0


	//   ....[4]....
        /*093c*/ 	.word	0x000065a0


	//   ....[5]....
        /*0940*/ 	.word	0x000065e0


	//   ....[6]....
        /*0944*/ 	.word	0x000098f0


	//   ....[7]....
        /*0948*/ 	.word	0x00009970


	//   ....[8]....
        /*094c*/ 	.word	0x000099a0


	//   ....[9]....
        /*0950*/ 	.word	0x00009a20


	//----- nvinfo : EIATTR_MAX_THREADS
	.align		4
.L_49:
        /*0954*/ 	.byte	0x04, 0x05
        /*0956*/ 	.short	(.L_51 - .L_50)
.L_50:
        /*0958*/ 	.word	0x00000100
        /*095c*/ 	.word	0x00000001
        /*0960*/ 	.word	0x00000001


	//----- nvinfo : EIATTR_CRS_STACK_SIZE
	.align		4
.L_51:
        /*0964*/ 	.byte	0x04, 0x1e
        /*0966*/ 	.short	(.L_53 - .L_52)
.L_52:
        /*0968*/ 	.word	0x00000000


	//----- nvinfo : EIATTR_CBANK_PARAM_SIZE
	.align		4
.L_53:
        /*096c*/ 	.byte	0x03, 0x19
        /*096e*/ 	.short	0x0900


	//----- nvinfo : EIATTR_PARAM_CBANK
	.align		4
        /*0970*/ 	.byte	0x04, 0x0a
        /*0972*/ 	.short	(.L_55 - .L_54)
	.align		4
.L_54:
        /*0974*/ 	.word	index@(.nv.constant0._ZN7cutlass13device_kernelINS_4conv6kernel13ConvUniversalINS1_16ConvProblemShapeILNS1_8OperatorE2ELi3EEENS1_10collective14CollectiveConvINS1_47MainloopSm100TmaUmmaWarpSpecializedImplicitGemmILS5_2ELi10ELi3ELi1ELi2EN4cute5tupleIJNSA_1CILi2EEENSC_ILi1EEESE_EEEEENSB_IJNSC_ILi256EEENSB_IJNSC_ILi64EEEEEESJ_EEENS_6half_tESL_NSA_8TiledMMAINSA_8MMA_AtomIJNSA_26SM100_MMA_F16BF16_2x1SM_SSISL_SL_fLi256ELi64ELNSA_4UMMA5MajorE1ELSQ_1ELNSP_7ScaleInE0ELSR_0EEEEEENSA_6LayoutINSB_IJSE_SE_SE_EEENSB_IJNSC_ILi0EEESW_SW_EEEEENSB_IJNSA_10UnderscoreESZ_SZ_EEEEENS7_6detail27Sm100ImplicitGemmTileTraitsINSA_18SM100_TMA_2SM_LOADENSA_14ComposedLayoutINSA_7SwizzleILi3ELi4ELi3EEENSA_18smem_ptr_flag_bitsILi16EEENSU_INSB_IJSI_NSC_ILi8EEEEEENSB_IJSE_SI_EEEEEEEvEENS13_INSA_25SM100_TMA_2SM_LOAD_IM2COLENS15_INS16_ILi2ELi4ELi3EEES19_NSU_INSB_IJNSC_ILi32EEES1A_EEENSB_IJSE_S1I_EEEEEEEvEEEENS_8epilogue10collective18CollectiveEpilogueINS1P_23Sm100TmaWarpSpecializedILi3ELi2ELi32ELb1ELb0EEEJNSB_IJNSC_ILi128EEESJ_SJ_EEENSB_IJNSU_IS1U_SE_EENSU_IS1I_SE_EEEEESL_NSB_IJlNSB_IJSE_lllEEESW_EEESL_S20_NS1P_6fusion15FusionCallbacksIS1T_NS21_17LinearCombinationISL_fSL_fLNS_15FloatRoundStyleE2EEES1V_S1Y_JEEENSA_5SM1004TMEM4LOAD26SM100_TMEM_LOAD_32dp32b32xENSA_13SM90_TMA_LOADENS15_IS1H_S19_NSU_INSB_IJS1A_S1I_EEENSB_IJS1I_SE_EEEEEEENSA_39AutoVectorizingCopyWithAssumedAlignmentILi128EEENSA_14SM90_TMA_STOREES2F_S2H_S2H_EEEvvEEEEvNT_6ParamsE)
        /*0978*/ 	.short	0x0380
        /*097a*/ 	.short	0x0900


	//----- nvinfo : EIATTR_SW_WAR
	.align		4
.L_55:
        /*097c*/ 	.byte	0x04, 0x36
        /*097e*/ 	.short	(.L_57 - .L_56)
.L_56:
        /*0980*/ 	.word	0x00000008
.L_57:


//--------------------- .nv.callgraph             --------------------------
	.section	.nv.callgraph,"",@"SHT_CUDA_CALLGRAPH"
	.align	4
	.sectionentsize	8
	.align		4
        /*0000*/ 	.word	0x00000000
	.align		4
        /*0004*/ 	.word	0xffffffff
	.align		4
        /*0008*/ 	.word	index@(_ZN7cutlass13device_kernelINS_4conv6kernel13ConvUniversalINS1_16ConvProblemShapeILNS1_8OperatorE2ELi3EEENS1_10collective14CollectiveConvINS1_47MainloopSm100TmaUmmaWarpSpecializedImplicitGemmILS5_2ELi10ELi3ELi1ELi2EN4cute5tupleIJNSA_1CILi2EEENSC_ILi1EEESE_EEEEENSB_IJNSC_ILi256EEENSB_IJNSC_ILi64EEEEEESJ_EEENS_6half_tESL_NSA_8TiledMMAINSA_8MMA_AtomIJNSA_26SM100_MMA_F16BF16_2x1SM_SSISL_SL_fLi256ELi64ELNSA_4UMMA5MajorE1ELSQ_1ELNSP_7ScaleInE0ELSR_0EEEEEENSA_6LayoutINSB_IJSE_SE_SE_EEENSB_IJNSC_ILi0EEESW_SW_EEEEENSB_IJNSA_10UnderscoreESZ_SZ_EEEEENS7_6detail27Sm100ImplicitGemmTileTraitsINSA_18SM100_TMA_2SM_LOADENSA_14ComposedLayoutINSA_7SwizzleILi3ELi4ELi3EEENSA_18smem_ptr_flag_bitsILi16EEENSU_INSB_IJSI_NSC_ILi8EEEEEENSB_IJSE_SI_EEEEEEEvEENS13_INSA_25SM100_TMA_2SM_LOAD_IM2COLENS15_INS16_ILi2ELi4ELi3EEES19_NSU_INSB_IJNSC_ILi32EEES1A_EEENSB_IJSE_S1I_EEEEEEEvEEEENS_8epilogue10collective18CollectiveEpilogueINS1P_23Sm100TmaWarpSpecializedILi3ELi2ELi32ELb1ELb0EEEJNSB_IJNSC_ILi128EEESJ_SJ_EEENSB_IJNSU_IS1U_SE_EENSU_IS1I_SE_EEEEESL_NSB_IJlNSB_IJSE_lllEEESW_EEESL_S20_NS1P_6fusion15FusionCallbacksIS1T_NS21_17LinearCombinationISL_fSL_fLNS_15FloatRoundStyleE2EEES1V_S1Y_JEEENSA_5SM1004TMEM4LOAD26SM100_TMEM_LOAD_32dp32b32xENSA_13SM90_TMA_LOADENS15_IS1H_S19_NSU_INSB_IJS1A_S1I_EEENSB_IJS1I_SE_EEEEEEENSA_39AutoVectorizingCopyWithAssumedAlignmentILi128EEENSA_14SM90_TMA_STOREES2F_S2H_S2H_EEEvvEEEEvNT_6ParamsE)
	.align		4
        /*000c*/ 	.word	index@(__assertfail)
	.align		4
        /*0010*/ 	.word	0x00000000
	.align		4
        /*0014*/ 	.word	0xfffffffe
	.align		4
        /*0018*/ 	.word	0x00000000
	.align		4
        /*001c*/ 	.word	0xfffffffd
	.align		4
        /*0020*/ 	.word	0x00000000
	.align		4
        /*0024*/ 	.word	0xfffffffc


//--------------------- .nv.constant4             --------------------------
	.section	.nv.constant4,"a",@progbits
	.align	8
	.align		8
.nv.constant4:
        /*0000*/ 	.dword	__assertfail
	.align		8
        /*0008*/ 	.dword	__unnamed_1
	.align		8
        /*0010*/ 	.dword	__unnamed_2
	.align		8
        /*0018*/ 	.dword	_ZN39_INTERNAL_eee0b0a8_4_k_cu_a77371e2_32044cuda3std3__45__cpo5beginE
	.align		8
        /*0020*/ 	.dword	_ZN39_INTERNAL_eee0b0a8_4_k_cu_a77371e2_32044cuda3std3__45__cpo3endE
	.align		8
        /*0028*/ 	.dword	_ZN39_INTERNAL_eee0b0a8_4_k_cu_a77371e2_32044cuda3std3__45__cpo6cbeginE
	.align		8
        /*0030*/ 	.dword	_ZN39_INTERNAL_eee0b0a8_4_k_cu_a77371e2_32044cuda3std3__45__cpo4cendE
	.align		8
        /*0038*/ 	.dword	_ZN39_INTERNAL_eee0b0a8_4_k_cu_a77371e2_32044cuda3std3__441_GLOBAL__N__eee0b0a8_4_k_cu_a77371e2_32046ignoreE
	.align		8
        /*0040*/ 	.dword	_ZN39_INTERNAL_eee0b0a8_4_k_cu_a77371e2_32044cuda3std3__419piecewise_constructE
	.align		8
        /*0048*/ 	.dword	_ZN39_INTERNAL_eee0b0a8_4_k_cu_a77371e2_32044cuda3std3__48in_placeE
	.align		8
        /*0050*/ 	.dword	_ZN39_INTERNAL_eee0b0a8_4_k_cu_a77371e2_32044cuda3std6ranges3__45__cpo4swapE
	.align		8
        /*0058*/ 	.dword	_ZN39_INTERNAL_eee0b0a8_4_k_cu_a77371e2_32044cuda3std6ranges3__45__cpo9iter_moveE
	.align		8
        /*0060*/ 	.dword	_ZN39_INTERNAL_eee0b0a8_4_k_cu_a77371e2_32044cute7productE
	.align		8
        /*0068*/ 	.dword	_ZN39_INTERNAL_eee0b0a8_4_k_cu_a77371e2_32044cute1_E
	.align		8
        /*0070*/ 	.dword	$str$27
	.align		8
        /*0078*/ 	.dword	$str$28
	.align		8
        /*0080*/ 	.dword	$str$29
	.align		8
        /*0088*/ 	.dword	$str$30


//--------------------- .text._ZN7cutlass13device_kernelINS_4conv6kernel13ConvUniversalINS1_16ConvProblemShapeILNS1_8OperatorE2ELi3EEENS1_10collective14CollectiveConvINS1_47MainloopSm100TmaUmmaWarpSpecializedImplicitGemmILS5_2ELi10ELi3ELi1ELi2EN4cute5tupleIJNSA_1CILi2EEENSC_ILi1EEESE_EEEEENSB_IJNSC_ILi256EEENSB_IJNSC_ILi64EEEEEESJ_EEENS_6half_tESL_NSA_8TiledMMAINSA_8MMA_AtomIJNSA_26SM100_MMA_F16BF16_2x1SM_SSISL_SL_fLi256ELi64ELNSA_4UMMA5MajorE1ELSQ_1ELNSP_7ScaleInE0ELSR_0EEEEEENSA_6LayoutINSB_IJSE_SE_SE_EEENSB_IJNSC_ILi0EEESW_SW_EEEEENSB_IJNSA_10UnderscoreESZ_SZ_EEEEENS7_6detail27Sm100ImplicitGemmTileTraitsINSA_18SM100_TMA_2SM_LOADENSA_14ComposedLayoutINSA_7SwizzleILi3ELi4ELi3EEENSA_18smem_ptr_flag_bitsILi16EEENSU_INSB_IJSI_NSC_ILi8EEEEEENSB_IJSE_SI_EEEEEEEvEENS13_INSA_25SM100_TMA_2SM_LOAD_IM2COLENS15_INS16_ILi2ELi4ELi3EEES19_NSU_INSB_IJNSC_ILi32EEES1A_EEENSB_IJSE_S1I_EEEEEEEvEEEENS_8epilogue10collective18CollectiveEpilogueINS1P_23Sm100TmaWarpSpecializedILi3ELi2ELi32ELb1ELb0EEEJNSB_IJNSC_ILi128EEESJ_SJ_EEENSB_IJNSU_IS1U_SE_EENSU_IS1I_SE_EEEEESL_NSB_IJlNSB_IJSE_lllEEESW_EEESL_S20_NS1P_6fusion15FusionCallbacksIS1T_NS21_17LinearCombinationISL_fSL_fLNS_15FloatRoundStyleE2EEES1V_S1Y_JEEENSA_5SM1004TMEM4LOAD26SM100_TMEM_LOAD_32dp32b32xENSA_13SM90_TMA_LOADENS15_IS1H_S19_NSU_INSB_IJS1A_S1I_EEENSB_IJS1I_SE_EEEEEEENSA_39AutoVectorizingCopyWithAssumedAlignmentILi128EEENSA_14SM90_TMA_STOREES2F_S2H_S2H_EEEvvEEEEvNT_6ParamsE --------------------------
	.section	.text._ZN7cutlass13device_kernelINS_4conv6kernel13ConvUniversalINS1_16ConvProblemShapeILNS1_8OperatorE2ELi3EEENS1_10collective14CollectiveConvINS1_47MainloopSm100TmaUmmaWarpSpecializedImplicitGemmILS5_2ELi10ELi3ELi1ELi2EN4cute5tupleIJNSA_1CILi2EEENSC_ILi1EEESE_EEEEENSB_IJNSC_ILi256EEENSB_IJNSC_ILi64EEEEEESJ_EEENS_6half_tESL_NSA_8TiledMMAINSA_8MMA_AtomIJNSA_26SM100_MMA_F16BF16_2x1SM_SSISL_SL_fLi256ELi64ELNSA_4UMMA5MajorE1ELSQ_1ELNSP_7ScaleInE0ELSR_0EEEEEENSA_6LayoutINSB_IJSE_SE_SE_EEENSB_IJNSC_ILi0EEESW_SW_EEEEENSB_IJNSA_10UnderscoreESZ_SZ_EEEEENS7_6detail27Sm100ImplicitGemmTileTraitsINSA_18SM100_TMA_2SM_LOADENSA_14ComposedLayoutINSA_7SwizzleILi3ELi4ELi3EEENSA_18smem_ptr_flag_bitsILi16EEENSU_INSB_IJSI_NSC_ILi8EEEEEENSB_IJSE_SI_EEEEEEEvEENS13_INSA_25SM100_TMA_2SM_LOAD_IM2COLENS15_INS16_ILi2ELi4ELi3EEES19_NSU_INSB_IJNSC_ILi32EEES1A_EEENSB_IJSE_S1I_EEEEEEEvEEEENS_8epilogue10collective18CollectiveEpilogueINS1P_23Sm100TmaWarpSpecializedILi3ELi2ELi32ELb1ELb0EEEJNSB_IJNSC_ILi128EEESJ_SJ_EEENSB_IJNSU_IS1U_SE_EENSU_IS1I_SE_EEEEESL_NSB_IJlNSB_IJSE_lllEEESW_EEESL_S20_NS1P_6fusion15FusionCallbacksIS1T_NS21_17LinearCombinationISL_fSL_fLNS_15FloatRoundStyleE2EEES1V_S1Y_JEEENSA_5SM1004TMEM4LOAD26SM100_TMEM_LOAD_32dp32b32xENSA_13SM90_TMA_LOADENS15_IS1H_S19_NSU_INSB_IJS1A_S1I_EEENSB_IJS1I_SE_EEEEEEENSA_39AutoVectorizingCopyWithAssumedAlignmentILi128EEENSA_14SM90_TMA_STOREES2F_S2H_S2H_EEEvvEEEEvNT_6ParamsE,"ax",@progbits
	.align	128
.text._ZN7cutlass13device_kernelINS_4conv6kernel13ConvUniversalINS1_16ConvProblemShapeILNS1_8OperatorE2ELi3EEENS1_10collective14CollectiveConvINS1_47MainloopSm100TmaUmmaWarpSpecializedImplicitGemmILS5_2ELi10ELi3ELi1ELi2EN4cute5tupleIJNSA_1CILi2EEENSC_ILi1EEESE_EEEEENSB_IJNSC_ILi256EEENSB_IJNSC_ILi64EEEEEESJ_EEENS_6half_tESL_NSA_8TiledMMAINSA_8MMA_AtomIJNSA_26SM100_MMA_F16BF16_2x1SM_SSISL_SL_fLi256ELi64ELNSA_4UMMA5MajorE1ELSQ_1ELNSP_7ScaleInE0ELSR_0EEEEEENSA_6LayoutINSB_IJSE_SE_SE_EEENSB_IJNSC_ILi0EEESW_SW_EEEEENSB_IJNSA_10UnderscoreESZ_SZ_EEEEENS7_6detail27Sm100ImplicitGemmTileTraitsINSA_18SM100_TMA_2SM_LOADENSA_14ComposedLayoutINSA_7SwizzleILi3ELi4ELi3EEENSA_18smem_ptr_flag_bitsILi16EEENSU_INSB_IJSI_NSC_ILi8EEEEEENSB_IJSE_SI_EEEEEEEvEENS13_INSA_25SM100_TMA_2SM_LOAD_IM2COLENS15_INS16_ILi2ELi4ELi3EEES19_NSU_INSB_IJNSC_ILi32EEES1A_EEENSB_IJSE_S1I_EEEEEEEvEEEENS_8epilogue10collective18CollectiveEpilogueINS1P_23Sm100TmaWarpSpecializedILi3ELi2ELi32ELb1ELb0EEEJNSB_IJNSC_ILi128EEESJ_SJ_EEENSB_IJNSU_IS1U_SE_EENSU_IS1I_SE_EEEEESL_NSB_IJlNSB_IJSE_lllEEESW_EEESL_S20_NS1P_6fusion15FusionCallbacksIS1T_NS21_17LinearCombinationISL_fSL_fLNS_15FloatRoundStyleE2EEES1V_S1Y_JEEENSA_5SM1004TMEM4LOAD26SM100_TMEM_LOAD_32dp32b32xENSA_13SM90_TMA_LOADENS15_IS1H_S19_NSU_INSB_IJS1A_S1I_EEENSB_IJS1I_SE_EEEEEEENSA_39AutoVectorizingCopyWithAssumedAlignmentILi128EEENSA_14SM90_TMA_STOREES2F_S2H_S2H_EEEvvEEEEvNT_6ParamsE:
        .type           _ZN7cutlass13device_kernelINS_4conv6kernel13ConvUniversalINS1_16ConvProblemShapeILNS1_8OperatorE2ELi3EEENS1_10collective14CollectiveConvINS1_47MainloopSm100TmaUmmaWarpSpecializedImplicitGemmILS5_2ELi10ELi3ELi1ELi2EN4cute5tupleIJNSA_1CILi2EEENSC_ILi1EEESE_EEEEENSB_IJNSC_ILi256EEENSB_IJNSC_ILi64EEEEEESJ_EEENS_6half_tESL_NSA_8TiledMMAINSA_8MMA_AtomIJNSA_26SM100_MMA_F16BF16_2x1SM_SSISL_SL_fLi256ELi64ELNSA_4UMMA5MajorE1ELSQ_1ELNSP_7ScaleInE0ELSR_0EEEEEENSA_6LayoutINSB_IJSE_SE_SE_EEENSB_IJNSC_ILi0EEESW_SW_EEEEENSB_IJNSA_10UnderscoreESZ_SZ_EEEEENS7_6detail27Sm100ImplicitGemmTileTraitsINSA_18SM100_TMA_2SM_LOADENSA_14ComposedLayoutINSA_7SwizzleILi3ELi4ELi3EEENSA_18smem_ptr_flag_bitsILi16EEENSU_INSB_IJSI_NSC_ILi8EEEEEENSB_IJSE_SI_EEEEEEEvEENS13_INSA_25SM100_TMA_2SM_LOAD_IM2COLENS15_INS16_ILi2ELi4ELi3EEES19_NSU_INSB_IJNSC_ILi32EEES1A_EEENSB_IJSE_S1I_EEEEEEEvEEEENS_8epilogue10collective18CollectiveEpilogueINS1P_23Sm100TmaWarpSpecializedILi3ELi2ELi32ELb1ELb0EEEJNSB_IJNSC_ILi128EEESJ_SJ_EEENSB_IJNSU_IS1U_SE_EENSU_IS1I_SE_EEEEESL_NSB_IJlNSB_IJSE_lllEEESW_EEESL_S20_NS1P_6fusion15FusionCallbacksIS1T_NS21_17LinearCombinationISL_fSL_fLNS_15FloatRoundStyleE2EEES1V_S1Y_JEEENSA_5SM1004TMEM4LOAD26SM100_TMEM_LOAD_32dp32b32xENSA_13SM90_TMA_LOADENS15_IS1H_S19_NSU_INSB_IJS1A_S1I_EEENSB_IJS1I_SE_EEEEEEENSA_39AutoVectorizingCopyWithAssumedAlignmentILi128EEENSA_14SM90_TMA_STOREES2F_S2H_S2H_EEEvvEEEEvNT_6ParamsE,@function
        .size           _ZN7cutlass13device_kernelINS_4conv6kernel13ConvUniversalINS1_16ConvProblemShapeILNS1_8OperatorE2ELi3EEENS1_10collective14CollectiveConvINS1_47MainloopSm100TmaUmmaWarpSpecializedImplicitGemmILS5_2ELi10ELi3ELi1ELi2EN4cute5tupleIJNSA_1CILi2EEENSC_ILi1EEESE_EEEEENSB_IJNSC_ILi256EEENSB_IJNSC_ILi64EEEEEESJ_EEENS_6half_tESL_NSA_8TiledMMAINSA_8MMA_AtomIJNSA_26SM100_MMA_F16BF16_2x1SM_SSISL_SL_fLi256ELi64ELNSA_4UMMA5MajorE1ELSQ_1ELNSP_7ScaleInE0ELSR_0EEEEEENSA_6LayoutINSB_IJSE_SE_SE_EEENSB_IJNSC_ILi0EEESW_SW_EEEEENSB_IJNSA_10UnderscoreESZ_SZ_EEEEENS7_6detail27Sm100ImplicitGemmTileTraitsINSA_18SM100_TMA_2SM_LOADENSA_14ComposedLayoutINSA_7SwizzleILi3ELi4ELi3EEENSA_18smem_ptr_flag_bitsILi16EEENSU_INSB_IJSI_NSC_ILi8EEEEEENSB_IJSE_SI_EEEEEEEvEENS13_INSA_25SM100_TMA_2SM_LOAD_IM2COLENS15_INS16_ILi2ELi4ELi3EEES19_NSU_INSB_IJNSC_ILi32EEES1A_EEENSB_IJSE_S1I_EEEEEEEvEEEENS_8epilogue10collective18CollectiveEpilogueINS1P_23Sm100TmaWarpSpecializedILi3ELi2ELi32ELb1ELb0EEEJNSB_IJNSC_ILi128EEESJ_SJ_EEENSB_IJNSU_IS1U_SE_EENSU_IS1I_SE_EEEEESL_NSB_IJlNSB_IJSE_lllEEESW_EEESL_S20_NS1P_6fusion15FusionCallbacksIS1T_NS21_17LinearCombinationISL_fSL_fLNS_15FloatRoundStyleE2EEES1V_S1Y_JEEENSA_5SM1004TMEM4LOAD26SM100_TMEM_LOAD_32dp32b32xENSA_13SM90_TMA_LOADENS15_IS1H_S19_NSU_INSB_IJS1A_S1I_EEENSB_IJS1I_SE_EEEEEEENSA_39AutoVectorizingCopyWithAssumedAlignmentILi128EEENSA_14SM90_TMA_STOREES2F_S2H_S2H_EEEvvEEEEvNT_6ParamsE,(.L_x_184 - _ZN7cutlass13device_kernelINS_4conv6kernel13ConvUniversalINS1_16ConvProblemShapeILNS1_8OperatorE2ELi3EEENS1_10collective14CollectiveConvINS1_47MainloopSm100TmaUmmaWarpSpecializedImplicitGemmILS5_2ELi10ELi3ELi1ELi2EN4cute5tupleIJNSA_1CILi2EEENSC_ILi1EEESE_EEEEENSB_IJNSC_ILi256EEENSB_IJNSC_ILi64EEEEEESJ_EEENS_6half_tESL_NSA_8TiledMMAINSA_8MMA_AtomIJNSA_26SM100_MMA_F16BF16_2x1SM_SSISL_SL_fLi256ELi64ELNSA_4UMMA5MajorE1ELSQ_1ELNSP_7ScaleInE0ELSR_0EEEEEENSA_6LayoutINSB_IJSE_SE_SE_EEENSB_IJNSC_ILi0EEESW_SW_EEEEENSB_IJNSA_10UnderscoreESZ_SZ_EEEEENS7_6detail27Sm100ImplicitGemmTileTraitsINSA_18SM100_TMA_2SM_LOADENSA_14ComposedLayoutINSA_7SwizzleILi3ELi4ELi3EEENSA_18smem_ptr_flag_bitsILi16EEENSU_INSB_IJSI_NSC_ILi8EEEEEENSB_IJSE_SI_EEEEEEEvEENS13_INSA_25SM100_TMA_2SM_LOAD_IM2COLENS15_INS16_ILi2ELi4ELi3EEES19_NSU_INSB_IJNSC_ILi32EEES1A_EEENSB_IJSE_S1I_EEEEEEEvEEEENS_8epilogue10collective18CollectiveEpilogueINS1P_23Sm100TmaWarpSpecializedILi3ELi2ELi32ELb1ELb0EEEJNSB_IJNSC_ILi128EEESJ_SJ_EEENSB_IJNSU_IS1U_SE_EENSU_IS1I_SE_EEEEESL_NSB_IJlNSB_IJSE_lllEEESW_EEESL_S20_NS1P_6fusion15FusionCallbacksIS1T_NS21_17LinearCombinationISL_fSL_fLNS_15FloatRoundStyleE2EEES1V_S1Y_JEEENSA_5SM1004TMEM4LOAD26SM100_TMEM_LOAD_32dp32b32xENSA_13SM90_TMA_LOADENS15_IS1H_S19_NSU_INSB_IJS1A_S1I_EEENSB_IJS1I_SE_EEEEEEENSA_39AutoVectorizingCopyWithAssumedAlignmentILi128EEENSA_14SM90_TMA_STOREES2F_S2H_S2H_EEEvvEEEEvNT_6ParamsE)
        .other          _ZN7cutlass13device_kernelINS_4conv6kernel13ConvUniversalINS1_16ConvProblemShapeILNS1_8OperatorE2ELi3EEENS1_10collective14CollectiveConvINS1_47MainloopSm100TmaUmmaWarpSpecializedImplicitGemmILS5_2ELi10ELi3ELi1ELi2EN4cute5tupleIJNSA_1CILi2EEENSC_ILi1EEESE_EEEEENSB_IJNSC_ILi256EEENSB_IJNSC_ILi64EEEEEESJ_EEENS_6half_tESL_NSA_8TiledMMAINSA_8MMA_AtomIJNSA_26SM100_MMA_F16BF16_2x1SM_SSISL_SL_fLi256ELi64ELNSA_4UMMA5MajorE1ELSQ_1ELNSP_7ScaleInE0ELSR_0EEEEEENSA_6LayoutINSB_IJSE_SE_SE_EEENSB_IJNSC_ILi0EEESW_SW_EEEEENSB_IJNSA_10UnderscoreESZ_SZ_EEEEENS7_6detail27Sm100ImplicitGemmTileTraitsINSA_18SM100_TMA_2SM_LOADENSA_14ComposedLayoutINSA_7SwizzleILi3ELi4ELi3EEENSA_18smem_ptr_flag_bitsILi16EEENSU_INSB_IJSI_NSC_ILi8EEEEEENSB_IJSE_SI_EEEEEEEvEENS13_INSA_25SM100_TMA_2SM_LOAD_IM2COLENS15_INS16_ILi2ELi4ELi3EEES19_NSU_INSB_IJNSC_ILi32EEES1A_EEENSB_IJSE_S1I_EEEEEEEvEEEENS_8epilogue10collective18CollectiveEpilogueINS1P_23Sm100TmaWarpSpecializedILi3ELi2ELi32ELb1ELb0EEEJNSB_IJNSC_ILi128EEESJ_SJ_EEENSB_IJNSU_IS1U_SE_EENSU_IS1I_SE_EEEEESL_NSB_IJlNSB_IJSE_lllEEESW_EEESL_S20_NS1P_6fusion15FusionCallbacksIS1T_NS21_17LinearCombinationISL_fSL_fLNS_15FloatRoundStyleE2EEES1V_S1Y_JEEENSA_5SM1004TMEM4LOAD26SM100_TMEM_LOAD_32dp32b32xENSA_13SM90_TMA_LOADENS15_IS1H_S19_NSU_INSB_IJS1A_S1I_EEENSB_IJS1I_SE_EEEEEEENSA_39AutoVectorizingCopyWithAssumedAlignmentILi128EEENSA_14SM90_TMA_STOREES2F_S2H_S2H_EEEvvEEEEvNT_6ParamsE,@"STO_CUDA_ENTRY STV_DEFAULT"
_ZN7cutlass13device_kernelINS_4conv6kernel13ConvUniversalINS1_16ConvProblemShapeILNS1_8OperatorE2ELi3EEENS1_10collective14CollectiveConvINS1_47MainloopSm100TmaUmmaWarpSpecializedImplicitGemmILS5_2ELi10ELi3ELi1ELi2EN4cute5tupleIJNSA_1CILi2EEENSC_ILi1EEESE_EEEEENSB_IJNSC_ILi256EEENSB_IJNSC_ILi64EEEEEESJ_EEENS_6half_tESL_NSA_8TiledMMAINSA_8MMA_AtomIJNSA_26SM100_MMA_F16BF16_2x1SM_SSISL_SL_fLi256ELi64ELNSA_4UMMA5MajorE1ELSQ_1ELNSP_7ScaleInE0ELSR_0EEEEEENSA_6LayoutINSB_IJSE_SE_SE_EEENSB_IJNSC_ILi0EEESW_SW_EEEEENSB_IJNSA_10UnderscoreESZ_SZ_EEEEENS7_6detail27Sm100ImplicitGemmTileTraitsINSA_18SM100_TMA_2SM_LOADENSA_14ComposedLayoutINSA_7SwizzleILi3ELi4ELi3EEENSA_18smem_ptr_flag_bitsILi16EEENSU_INSB_IJSI_NSC_ILi8EEEEEENSB_IJSE_SI_EEEEEEEvEENS13_INSA_25SM100_TMA_2SM_LOAD_IM2COLENS15_INS16_ILi2ELi4ELi3EEES19_NSU_INSB_IJNSC_ILi32EEES1A_EEENSB_IJSE_S1I_EEEEEEEvEEEENS_8epilogue10collective18CollectiveEpilogueINS1P_23Sm100TmaWarpSpecializedILi3ELi2ELi32ELb1ELb0EEEJNSB_IJNSC_ILi128EEESJ_SJ_EEENSB_IJNSU_IS1U_SE_EENSU_IS1I_SE_EEEEESL_NSB_IJlNSB_IJSE_lllEEESW_EEESL_S20_NS1P_6fusion15FusionCallbacksIS1T_NS21_17LinearCombinationISL_fSL_fLNS_15FloatRoundStyleE2EEES1V_S1Y_JEEENSA_5SM1004TMEM4LOAD26SM100_TMEM_LOAD_32dp32b32xENSA_13SM90_TMA_LOADENS15_IS1H_S19_NSU_INSB_IJS1A_S1I_EEENSB_IJS1I_SE_EEEEEEENSA_39AutoVectorizingCopyWithAssumedAlignmentILi128EEENSA_14SM90_TMA_STOREES2F_S2H_S2H_EEEvvEEEEvNT_6ParamsE:
[----:B------:R-:W1:Y:S01]  /*0000*/  LDC R1, c[0x0][0x37c] ;  /* 0x0000df00ff017b82 */ /* 0x000e620000000800 */
[----:B------:R-:W2:Y:S01]  /*0010*/  S2R R99, SR_TID.X ;  /* 0x0000000000637919 */ /* 0x000ea20000002100 */
[----:B------:R-:W3:Y:S06]  /*0020*/  LDCU.64 UR8, c[0x0][0x990] ;  /* 0x00013200ff0877ac */ /* 0x000eec0008000a00 */
[----:B------:R-:W4:Y:S01]  /*0030*/  S2UR UR4, SR_CgaCtaId ;  /* 0x00000000000479c3 */ /* 0x000f220000008800 */
[----:B-1----:R-:W-:Y:S01]  /*0040*/  VIADD R1, R1, 0xfffffff8 ;  /* 0xfffffff801017836 */ /* 0x002fe20000000000 */
[----:B------:R-:W-:-:S02]  /*0050*/  PRMT R91, RZ, 0x7610, R91 ;  /* 0x00007610ff5b7816 */ /* 0x000fc4000000005b */
[----:B------:R-:W-:Y:S02]  /*0060*/  ELECT P1, URZ, PT ;  /* 0x0000000000ff782f */ /* 0x000fe40003820000 */
[----:B------:R-:W-:Y:S01]  /*0070*/  R2UR UR49, R1 ;  /* 0x00000000013172ca */ /* 0x000fe200000e0000 */
[----:B---3--:R-:W-:-:S04]  /*0080*/  UISETP.NE.U32.AND UP0, UPT, UR8, URZ, UPT ;  /* 0x000000ff0800728c */ /* 0x008fc8000bf05070 */
[----:B------:R-:W-:Y:S02]  /*0090*/  UISETP.NE.AND.EX UP0, UPT, UR9, URZ, UPT, UP0 ;  /* 0x000000ff0900728c */ /* 0x000fe4000bf05300 */
[----:B----4-:R-:W-:Y:S02]  /*00a0*/  ULOP3.LUT UR41, UR4, 0x1, URZ, 0xc0, !UPT ;  /* 0x0000000104297892 */ /* 0x010fe4000f8ec0ff */
[----:B------:R-:W-:Y:S01]  /*00b0*/  ULOP3.LUT UR40, UR4, 0x1, URZ, 0x3c, !UPT ;  /* 0x0000000104287892 */ /* 0x000fe2000f8e3cff */
[----:B--2---:R-:W-:-:S05]  /*00c0*/  SHF.R.U32.HI R92, RZ, 0x5, R99 ;  /* 0x00000005ff5c7819 */ /* 0x004fca0000011663 */
[----:B------:R-:W1:Y:S02]  /*00d0*/  SHFL.IDX PT, R0, R92, RZ, 0x1f ;  /* 0x00001fff5c007589 */ /* 0x000e6400000e0000 */
[----:B-1----:R-:W-:Y:S01]  /*00e0*/  R2UR UR18, R0 ;  /* 0x00000000001272ca */ /* 0x002fe200000e0000 */
[----:B------:R-:W-:-:S14]  /*00f0*/  BRA.U UP0, `(.L_x_0) ;  /* 0x0000000100307547 */ /* 0x000fdc000b800000 */
[----:B------:R-:W1:Y:S02]  /*0100*/  LDCU.64 UR4, c[0x0][0x988] ;  /* 0x00013100ff0477ac */ /* 0x000e640008000a00 */
[----:B-1----:R-:W-:-:S04]  /*0110*/  UISETP.NE.U32.AND UP0, UPT, UR4, URZ, UPT ;  /* 0x000000ff0400728c */ /* 0x002fc8000bf05070 */
[----:B------:R-:W-:-:S09]  /*0120*/  UISETP.NE.AND.EX UP0, UPT, UR5, URZ, UPT, UP0 ;  /* 0x000000ff0500728c */ /* 0x000fd2000bf05300 */
[----:B------:R-:W-:Y:S05]  /*0130*/  BRA.U !UP0, `(.L_x_1) ;  /* 0x0000000108147547 */ /* 0x000fea000b800000 */
[----:B------:R-:W1:Y:S01]  /*0140*/  LDC.64 R2, c[0x0][0x988] ;  /* 0x00026200ff027b82 */ /* 0x000e620000000a00 */
[----:B------:R-:W1:Y:S02]  /*0150*/  LDCU.64 UR4, c[0x0][0x358] ;  /* 0x00006b00ff0477ac */ /* 0x000e640008000a00 */
[----:B-1----:R1:W5:Y:S01]  /*0160*/  LDG.E R41, desc[UR4][R2.64] ;  /* 0x0000000402297981 */ /* 0x002362000c1e1900 */
[----:B------:R-:W-:Y:S01]  /*0170*/  HFMA2 R91, -RZ, RZ, 0, 5.9604644775390625e-08 ;  /* 0x00000001ff5b7431 */ /* 0x000fe200000001ff */
[----:B------:R-:W-:Y:S05]  /*0180*/  BRA `(.L_x_0) ;  /* 0x00000000000c7947 */ /* 0x000fea0003800000 */
.L_x_1:
[----:B------:R-:W1:Y:S01]  /*0190*/  LDCU UR4, c[0x0][0x980] ;  /* 0x00013000ff0477ac */ /* 0x000e620008000800 */
[----:B------:R-:W-:Y:S01]  /*01a0*/  HFMA2 R91, -RZ, RZ, 0, 5.9604644775390625e-08 ;  /* 0x00000001ff5b7431 */ /* 0x000fe200000001ff */
[----:B-1----:R-:W-:-:S07]  /*01b0*/  MOV R41, UR4 ;  /* 0x0000000400297c02 */ /* 0x002fce0008000f00 */
.L_x_0:
[----:B------:R-:W2:Y:S02]  /*01c0*/  LDCU.64 UR4, c[0x0][0x9b0] ;  /* 0x00013600ff0477ac */ /* 0x000ea40008000a00 */
[----:B--2---:R-:W-:-:S04]  /*01d0*/  UISETP.NE.U32.AND UP0, UPT, UR4, URZ, UPT ;  /* 0x000000ff0400728c */ /* 0x004fc8000bf05070 */
[----:B------:R-:W-:-:S09]  /*01e0*/  UISETP.NE.AND.EX UP0, UPT, UR5, URZ, UPT, UP0 ;  /* 0x000000ff0500728c */ /* 0x000fd2000bf05300 */
[----:B------:R-:W-:Y:S05]  /*01f0*/  BRA.U UP0, `(.L_x_2) ;  /* 0x0000000100287547 */ /* 0x000fea000b800000 */
[----:B------:R-:W2:Y:S02]  /*0200*/  LDCU.64 UR4, c[0x0][0x9a8] ;  /* 0x00013500ff0477ac */ /* 0x000ea40008000a00 */
[----:B--2---:R-:W-:-:S04]  /*0210*/  UISETP.NE.U32.AND UP0, UPT, UR4, URZ, UPT ;  /* 0x000000ff0400728c */ /* 0x004fc8000bf05070 */
[----:B------:R-:W-:-:S09]  /*0220*/  UISETP.NE.AND.EX UP0, UPT, UR5, URZ, UPT, UP0 ;  /* 0x000000ff0500728c */ /* 0x000fd2000bf05300 */
[----:B------:R-:W-:Y:S05]  /*0230*/  BRA.U !UP0, `(.L_x_3) ;  /* 0x0000000108107547 */ /* 0x000fea000b800000 */
[----:B------:R-:W2:Y:S01]  /*0240*/  LDC.64 R38, c[0x0][0x9a8] ;  /* 0x00026a00ff267b82 */ /* 0x000ea20000000a00 */
[----:B------:R-:W2:Y:S02]  /*0250*/  LDCU.64 UR4, c[0x0][0x358] ;  /* 0x00006b00ff0477ac */ /* 0x000ea40008000a00 */
[----:B--2---:R2:W5:Y:S01]  /*0260*/  LDG.E R38, desc[UR4][R38.64] ;  /* 0x0000000426267981 */ /* 0x004562000c1e1900 */
[----:B------:R-:W-:Y:S05]  /*0270*/  BRA `(.L_x_2) ;  /* 0x0000000000087947 */ /* 0x000fea0003800000 */
.L_x_3:
[----:B------:R-:W2:Y:S02]  /*0280*/  LDCU UR4, c[0x0][0x9a0] ;  /* 0x00013400ff0477ac */ /* 0x000ea40008000800 */
[----:B--2---:R-:W-:Y:S02]  /*0290*/  MOV R38, UR4 ;  /* 0x0000000400267c02 */ /* 0x004fe40008000f00 */
.L_x_2:
[----:B------:R-:W-:Y:S01]  /*02a0*/  IMAD.U32 R0, RZ, RZ, UR18 ;  /* 0x00000012ff007e24 */ /* 0x000fe2000f8e00ff */
[----:B------:R-:W-:Y:S04]  /*02b0*/  BSSY.RECONVERGENT B0, `(.L_x_4) ;  /* 0x000000c000007945 */ /* 0x000fe80003800200 */
[C---:B------:R-:W-:Y:S02]  /*02c0*/  ISETP.NE.OR P2, PT, R0.reuse, 0x1, !P1 ;  /* 0x000000010000780c */ /* 0x040fe40004f45670 */
[----:B------:R-:W-:-:S11]  /*02d0*/  ISETP.NE.OR P0, PT, R0, 0x3, !P1 ;  /* 0x000000030000780c */ /* 0x000fd60004f05670 */
[----:B------:R-:W-:Y:S05]  /*02e0*/  @P2 BRA `(.L_x_5) ;  /* 0x0000000000202947 */ /* 0x000fea0003800000 */
[----:B------:R-:W3:Y:S02]  /*02f0*/  LDCU.64 UR4, c[0x0][0x348] ;  /* 0x00006900ff0477ac */ /* 0x000ee40008000a00 */
[----:B---3--:R-:W-:Y:S02]  /*0300*/  UIADD3 UR6, UP1, UPT, UR4, 0x80, URZ ;  /* 0x0000008004067890 */ /* 0x008fe4000ff3e0ff */
[----:B------:R-:W-:Y:S02]  /*0310*/  UIADD3 UR4, UP0, UPT, UR4, 0x180, URZ ;  /* 0x0000018004047890 */ /* 0x000fe4000ff1e0ff */
[----:B------:R-:W-:Y:S02]  /*0320*/  UIADD3.X UR7, UPT, UPT, URZ, UR5, URZ, UP1, !UPT ;  /* 0x00000005ff077290 */ /* 0x000fe40008ffe4ff */
[----:B------:R-:W-:-:S07]  /*0330*/  UIADD3.X UR5, UPT, UPT, URZ, UR5, URZ, UP0, !UPT ;  /* 0x00000005ff057290 */ /* 0x000fce00087fe4ff */
[----:B------:R3:W-:Y:S02]  /*0340*/  UTMACCTL.PF [UR6] ;  /* 0x00000000060079b9 */ /* 0x0007e40008040000 */
[----:B------:R3:W-:Y:S02]  /*0350*/  UTMACCTL.PF [UR4] ;  /* 0x00000000040079b9 */ /* 0x0007e40008040000 */
[----:B---3--:R-:W-:Y:S01]  /*0360*/  NOP ;  /* 0x0000000000007918 */ /* 0x008fe20000000000 */
.L_x_5:
[----:B------:R-:W-:Y:S05]  /*0370*/  BSYNC.RECONVERGENT B0 ;  /* 0x0000000000007941 */ /* 0x000fea0003800200 */
.L_x_4:
[----:B------:R-:W-:Y:S04]  /*0380*/  BSSY.RECONVERGENT B0, `(.L_x_6) ;  /* 0x000000a000007945 */ /* 0x000fe80003800200 */
        /* <DEDUP_REMOVED lines=9> */
.L_x_7:
[----:B------:R-:W-:Y:S05]  /*0420*/  BSYNC.RECONVERGENT B0 ;  /* 0x0000000000007941 */ /* 0x000fea0003800200 */
.L_x_6:
[----:B------:R-:W3:Y:S01]  /*0430*/  LDCU.64 UR4, c[0x0][0x988] ;  /* 0x00013100ff0477ac */ /* 0x000ee20008000a00 */
[----:B------:R-:W-:Y:S02]  /*0440*/  UISETP.EQ.U32.AND UP2, UPT, UR8, URZ, UPT ;  /* 0x000000ff0800728c */ /* 0x000fe4000bf42070 */
[----:B------:R-:W-:Y:S02]  /*0450*/  UPLOP3.LUT UP3, UPT, UPT, UPT, UPT, 0x80, 0x8 ;  /* 0x000000000008789c */ /* 0x000fe40003f6f070 */
[----:B---3--:R-:W-:-:S04]  /*0460*/  UISETP.NE.U32.AND UP0, UPT, UR4, URZ, UPT ;  /* 0x000000ff0400728c */ /* 0x008fc8000bf05070 */
[----:B------:R-:W-:-:S04]  /*0470*/  UISETP.NE.AND.EX UP1, UPT, UR5, URZ, UPT, UP0 ;  /* 0x000000ff0500728c */ /* 0x000fc8000bf25300 */
[----:B------:R-:W-:-:S04]  /*0480*/  UISETP.EQ.OR.EX UP4, UPT, UR9, URZ, !UP1, UP2 ;  /* 0x000000ff0900728c */ /* 0x000fc8000cf82720 */
[----:B------:R-:W-:-:S06]  /*0490*/  UP2UR UR4, UPR, URZ, 0x10 ;  /* 0x00000010ff047883 */ /* 0x000fcc0008000000 */
[----:B------:R-:W-:Y:S01]  /*04a0*/  MOV R98, UR4 ;  /* 0x0000000400627c02 */ /* 0x000fe20008000f00 */
[----:B------:R-:W-:Y:S06]  /*04b0*/  BRA.U !UP4, `(.L_x_8) ;  /* 0x000000010c207547 */ /* 0x000fec000b800000 */
[----:B------:R-:W-:Y:S01]  /*04c0*/  UISETP.NE.U32.AND UP0, UPT, UR8, URZ, UPT ;  /* 0x000000ff0800728c */ /* 0x000fe2000bf05070 */
[----:B-----5:R-:W-:Y:S01]  /*04d0*/  FSETP.NEU.AND P0, PT, R41, RZ, PT ;  /* 0x000000ff2900720b */ /* 0x020fe20003f0d000 */
[----:B------:R-:W-:Y:S02]  /*04e0*/  USEL UR4, URZ, 0xffffffff, UP1 ;  /* 0xffffffffff047887 */ /* 0x000fe40008800000 */
[----:B------:R-:W-:-:S10]  /*04f0*/  UISETP.NE.AND.EX UP2, UPT, UR9, URZ, UPT, UP0 ;  /* 0x000000ff0900728c */ /* 0x000fd4000bf45300 */
[----:B------:R-:W-:Y:S01]  /*0500*/  VOTEU.ANY UP0, P0 ;  /* 0x0000000000ff7886 */ /* 0x000fe20000000100 */
[----:B------:R-:W-:-:S04]  /*0510*/  @!UP2 USEL UR4, URZ, 0xffffffff, UP0 ;  /* 0xffffffffff04a887 */ /* 0x000fc80008000000 */
[----:B------:R-:W-:-:S04]  /*0520*/  ULOP3.LUT UR4, UR4, 0x1, URZ, 0xc0, !UPT ;  /* 0x0000000104047892 */ /* 0x000fc8000f8ec0ff */
[----:B------:R-:W-:-:S11]  /*0530*/  UISETP.NE.U32.AND UP3, UPT, UR4, 0x1, UPT ;  /* 0x000000010400788c */ /* 0x000fd6000bf65070 */
.L_x_8:
[----:B------:R-:W3:Y:S01]  /*0540*/  SHFL.IDX PT, R0, R92, RZ, 0x1f ;  /* 0x00001fff5c007589 */ /* 0x000ee200000e0000 */
[----:B------:R-:W-:Y:S02]  /*0550*/  UISETP.NE.AND UP5, UPT, UR18, 0x2, UPT ;  /* 0x000000021200788c */ /* 0x000fe4000bfa5270 */
[----:B------:R-:W-:Y:S02]  /*0560*/  UISETP.NE.AND UP0, UPT, UR18, 0x2, UPT ;  /* 0x000000021200788c */ /* 0x000fe4000bf05270 */
[----:B------:R-:W-:Y:S02]  /*0570*/  UISETP.NE.OR UP2, UPT, UR41, URZ, UP5 ;  /* 0x000000ff2900728c */ /* 0x000fe4000af45670 */
[----:B------:R-:W-:-:S04]  /*0580*/  USEL UR54, URZ, 0x1, UP0 ;  /* 0x00000001ff367887 */ /* 0x000fc80008000000 */
[----:B------:R-:W-:Y:S02]  /*0590*/  PLOP3.LUT P3, PT, P1, PT, UP2, 0xae, 0xea ;  /* 0x0000000000ea781c */ /* 0x000fe40000f6f52e */
[----:B---3--:R-:W-:-:S13]  /*05a0*/  ISETP.NE.AND P0, PT, R0, RZ, PT ;  /* 0x000000ff0000720c */ /* 0x008fda0003f05270 */
[----:B------:R-:W-:Y:S05]  /*05b0*/  @P0 BRA `(.L_x_9) ;  /* 0x0000000000840947 */ /* 0x000fea0003800000 */
[----:B------:R-:W-:Y:S01]  /*05c0*/  ELECT P0, URZ, PT ;  /* 0x0000000000ff782f */ /* 0x000fe20003800000 */
[----:B------:R-:W-:-:S12]  /*05d0*/  BSSY.RECONVERGENT B0, `(.L_x_9) ;  /* 0x000001f000007945 */ /* 0x000fd80003800200 */
[----:B------:R-:W-:Y:S05]  /*05e0*/  @!P0 BRA `(.L_x_10) ;  /* 0x0000000000748947 */ /* 0x000fea0003800000 */
[----:B------:R-:W3:Y:S01]  /*05f0*/  S2UR UR5, SR_CgaCtaId ;  /* 0x00000000000579c3 */ /* 0x000ee20000008800 */
[----:B------:R-:W-:Y:S01]  /*0600*/  UMOV UR4, 0x400 ;  /* 0x0000040000047882 */ /* 0x000fe20000000000 */
[----:B------:R-:W-:Y:S02]  /*0610*/  UMOV UR6, 0x1 ;  /* 0x0000000100067882 */ /* 0x000fe40000000000 */
[----:B------:R-:W-:-:S04]  /*0620*/  UIADD3 UR6, UPT, UPT, -UR6, 0x100000, URZ ;  /* 0x0010000006067890 */ /* 0x000fc8000fffe1ff */
[----:B------:R-:W-:Y:S02]  /*0630*/  USHF.L.U32 UR7, UR6, 0xb, URZ ;  /* 0x0000000b06077899 */ /* 0x000fe400080006ff */
[----:B------:R-:W-:Y:S02]  /*0640*/  USHF.L.U32 UR6, UR6, 0x1, URZ ;  /* 0x0000000106067899 */ /* 0x000fe400080006ff */
[----:B---3--:R-:W-:Y:S01]  /*0650*/  ULEA UR4, UR5, UR4, 0x18 ;  /* 0x0000000405047291 */ /* 0x008fe2000f8ec0ff */
[----:B------:R-:W3:Y:S11]  /*0660*/  FENCE.VIEW.ASYNC.S ;  /* 0x00000000000073c6 */ /* 0x000ef60000000000 */
[----:B---3--:R3:W4:Y:S01]  /*0670*/  SYNCS.EXCH.64 URZ, [UR4], UR6 ;  /* 0x0000000604ff75b2 */ /* 0x0087220008000100 */
[----:B------:R3:W1:Y:S01]  /*0680*/  SYNCS.EXCH.64 URZ, [UR4+0x50], UR6 ;  /* 0x0000500604ff75b2 */ /* 0x0006620008000100 */
        /* <DEDUP_REMOVED lines=17> */
[----:B------:R3:W1:Y:S02]  /*07a0*/  SYNCS.EXCH.64 URZ, [UR4+0x98], UR6 ;  /* 0x0000980604ff75b2 */ /* 0x0006640008000100 */
[----:B---3--:R-:W-:Y:S01]  /*07b0*/  NOP ;  /* 0x0000000000007918 */ /* 0x008fe20000000000 */
.L_x_10:
[----:B------:R-:W-:Y:S05]  /*07c0*/  BSYNC.RECONVERGENT B0 ;  /* 0x0000000000007941 */ /* 0x000fea0003800200 */
.L_x_9:
[----:B------:R-:W3:Y:S01]  /*07d0*/  SHFL.IDX PT, R0, R92, RZ, 0x1f ;  /* 0x00001fff5c007589 */ /* 0x000ee200000e0000 */
[----:B------:R-:W-:Y:S01]  /*07e0*/  NOP ;  /* 0x0000000000007918 */ /* 0x000fe20000000000 */
[----:B---3--:R-:W-:-:S13]  /*07f0*/  ISETP.NE.AND P0, PT, R0, 0x1, PT ;  /* 0x000000010000780c */ /* 0x008fda0003f05270 */
[----:B------:R-:W-:Y:S05]  /*0800*/  @P0 BRA `(.L_x_11) ;  /* 0x0000000000500947 */ /* 0x000fea0003800000 */
[----:B------:R-:W3:Y:S01]  /*0810*/  S2UR UR5, SR_CgaCtaId ;  /* 0x00000000000579c3 */ /* 0x000ee20000008800 */
[----:B------:R-:W-:Y:S01]  /*0820*/  UMOV UR4, 0x400 ;  /* 0x0000040000047882 */ /* 0x000fe20000000000 */
[----:B------:R-:W-:Y:S01]  /*0830*/  UMOV UR8, 0x20 ;  /* 0x0000002000087882 */ /* 0x000fe20000000000 */
[----:B------:R-:W-:Y:S01]  /*0840*/  UMOV UR6, 0x80 ;  /* 0x0000008000067882 */ /* 0x000fe20000000000 */
[----:B------:R-:W-:-:S04]  /*0850*/  UIADD3 UR8, UPT, UPT, -UR8, 0x100000, URZ ;  /* 0x0010000008087890 */ /* 0x000fc8000fffe1ff */
[----:B------:R-:W-:Y:S02]  /*0860*/  USHF.L.U32 UR9, UR8, 0xb, URZ ;  /* 0x0000000b08097899 */ /* 0x000fe400080006ff */
[----:B------:R-:W-:Y:S02]  /*0870*/  USHF.L.U32 UR8, UR8, 0x1, URZ ;  /* 0x0000000108087899 */ /* 0x000fe400080006ff */
[----:B------:R-:W-:-:S04]  /*0880*/  UIADD3 UR6, UPT, UPT, -UR6, 0x100000, URZ ;  /* 0x0010000006067890 */ /* 0x000fc8000fffe1ff */
[----:B------:R-:W-:Y:S02]  /*0890*/  USHF.L.U32 UR7, UR6, 0xb, URZ ;  /* 0x0000000b06077899 */ /* 0x000fe400080006ff */
[----:B------:R-:W-:Y:S01]  /*08a0*/  USHF.L.U32 UR6, UR6, 0x1, URZ ;  /* 0x0000000106067899 */ /* 0x000fe200080006ff */
[----:B------:R-:W-:Y:S01]  /*08b0*/  ELECT P0, URZ, PT ;  /* 0x0000000000ff782f */ /* 0x000fe20003800000 */
[----:B---3--:R-:W-:Y:S01]  /*08c0*/  ULEA UR4, UR5, UR4, 0x18 ;  /* 0x0000000405047291 */ /* 0x008fe2000f8ec0ff */
[----:B------:R-:W3:Y:S11]  /*08d0*/  FENCE.VIEW.ASYNC.S ;  /* 0x00000000000073c6 */ /* 0x000ef60000000000 */
[----:B---3--:R3:W1:Y:S01]  /*08e0*/  SYNCS.EXCH.64 URZ, [UR4+0xa0], UR8 ;  /* 0x0000a00804ff75b2 */ /* 0x0086620008000100 */
[----:B------:R3:W1:Y:S01]  /*08f0*/  SYNCS.EXCH.64 URZ, [UR4+0xb8], UR6 ;  /* 0x0000b80604ff75b2 */ /* 0x0006620008000100 */
[----:B------:R3:W1:Y:S01]  /*0900*/  SYNCS.EXCH.64 URZ, [UR4+0xa8], UR8 ;  /* 0x0000a80804ff75b2 */ /* 0x0006620008000100 */
[----:B------:R3:W1:Y:S01]  /*0910*/  SYNCS.EXCH.64 URZ, [UR4+0xc0], UR6 ;  /* 0x0000c00604ff75b2 */ /* 0x0006620008000100 */
[----:B------:R3:W1:Y:S01]  /*0920*/  SYNCS.EXCH.64 URZ, [UR4+0xb0], UR8 ;  /* 0x0000b00804ff75b2 */ /* 0x0006620008000100 */
[----:B------:R3:W1:Y:S01]  /*0930*/  SYNCS.EXCH.64 URZ, [UR4+0xc8], UR6 ;  /* 0x0000c80604ff75b2 */ /* 0x0006620008000100 */
[----:B------:R-:W-:Y:S01]  /*0940*/  NOP ;  /* 0x0000000000007918 */ /* 0x000fe20000000000 */
.L_x_11:
[----:B------:R-:W2:Y:S01]  /*0950*/  SHFL.IDX PT, R0, R92, RZ, 0x1f ;  /* 0x00001fff5c007589 */ /* 0x000ea200000e0000 */
[----:B------:R-:W-:Y:S01]  /*0960*/  NOP ;  /* 0x0000000000007918 */ /* 0x000fe20000000000 */
[----:B--2---:R-:W-:-:S13]  /*0970*/  ISETP.NE.AND P0, PT, R0, 0x3, PT ;  /* 0x000000030000780c */ /* 0x004fda0003f05270 */
[----:B------:R-:W-:Y:S05]  /*0980*/  @P0 BRA `(.L_x_12) ;  /* 0x0000000000300947 */ /* 0x000fea0003800000 */
[----:B------:R-:W2:Y:S01]  /*0990*/  S2UR UR5, SR_CgaCtaId ;  /* 0x00000000000579c3 */ /* 0x000ea20000008800 */
[----:B---3--:R-:W-:Y:S01]  /*09a0*/  UMOV UR4, 0x400 ;  /* 0x0000040000047882 */ /* 0x008fe20000000000 */
[----:B------:R-:W-:Y:S01]  /*09b0*/  UMOV UR6, 0x20 ;  /* 0x0000002000067882 */ /* 0x000fe20000000000 */
[----:B------:R-:W-:Y:S01]  /*09c0*/  ELECT P0, URZ, PT ;  /* 0x0000000000ff782f */ /* 0x000fe20003800000 */
[----:B------:R-:W-:-:S04]  /*09d0*/  UIADD3 UR6, UPT, UPT, -UR6, 0x100000, URZ ;  /* 0x0010000006067890 */ /* 0x000fc8000fffe1ff */
[----:B------:R-:W-:Y:S02]  /*09e0*/  USHF.L.U32 UR7, UR6, 0xb, URZ ;  /* 0x0000000b06077899 */ /* 0x000fe400080006ff */
[----:B------:R-:W-:Y:S02]  /*09f0*/  USHF.L.U32 UR6, UR6, 0x1, URZ ;  /* 0x0000000106067899 */ /* 0x000fe400080006ff */
[----:B--2---:R-:W-:Y:S01]  /*0a00*/  ULEA UR4, UR5, UR4, 0x18 ;  /* 0x0000000405047291 */ /* 0x004fe2000f8ec0ff */
[----:B------:R-:W2:Y:S11]  /*0a10*/  FENCE.VIEW.ASYNC.S ;  /* 0x00000000000073c6 */ /* 0x000eb60000000000 */
[----:B--2---:R2:W3:Y:S01]  /*0a20*/  SYNCS.EXCH.64 URZ, [UR4+0xd0], UR6 ;  /* 0x0000d00604ff75b2 */ /* 0x0044e20008000100 */
[----:B------:R2:W1:Y:S01]  /*0a30*/  SYNCS.EXCH.64 URZ, [UR4+0xd8], UR6 ;  /* 0x0000d80604ff75b2 */ /* 0x0004620008000100 */
[----:B------:R-:W-:Y:S01]  /*0a40*/  NOP ;  /* 0x0000000000007918 */ /* 0x000fe20000000000 */
.L_x_12:
[----:B------:R-:W4:Y:S01]  /*0a50*/  SHFL.IDX PT, R0, R92, RZ, 0x1f ;  /* 0x00001fff5c007589 */ /* 0x000f2200000e0000 */
[----:B------:R-:W-:Y:S01]  /*0a60*/  NOP ;  /* 0x0000000000007918 */ /* 0x000fe20000000000 */
[----:B----4-:R-:W-:-:S13]  /*0a70*/  ISETP.NE.AND P0, PT, R0, 0x4, PT ;  /* 0x000000040000780c */ /* 0x010fda0003f05270 */
[----:B------:R-:W-:Y:S05]  /*0a80*/  @P0 BRA `(.L_x_13) ;  /* 0x0000000000440947 */ /* 0x000fea0003800000 */
[----:B------:R-:W4:Y:S01]  /*0a90*/  S2UR UR5, SR_CgaCtaId ;  /* 0x00000000000579c3 */ /* 0x000f220000008800 */
[----:B--23--:R-:W-:Y:S01]  /*0aa0*/  UMOV UR4, 0x1e0 ;  /* 0x000001e000047882 */ /* 0x00cfe20000000000 */
[----:B------:R-:W-:Y:S01]  /*0ab0*/  UMOV UR6, 0x400 ;  /* 0x0000040000067882 */ /* 0x000fe20000000000 */
[----:B------:R-:W-:Y:S01]  /*0ac0*/  USEL UR4, UR4, 0x1a0, UP3 ;  /* 0x000001a004047887 */ /* 0x000fe20009800000 */
[----:B------:R-:W-:Y:S01]  /*0ad0*/  UMOV UR8, 0x1 ;  /* 0x0000000100087882 */ /* 0x000fe20000000000 */
[----:B------:R-:W-:Y:S01]  /*0ae0*/  ELECT P0, URZ, PT ;  /* 0x0000000000ff782f */ /* 0x000fe20003800000 */
[----:B------:R-:W-:-:S04]  /*0af0*/  UIADD3 UR8, UPT, UPT, -UR8, 0x100000, URZ ;  /* 0x0010000008087890 */ /* 0x000fc8000fffe1ff */
[----:B------:R-:W-:Y:S02]  /*0b00*/  USHF.L.U32 UR9, UR8, 0xb, URZ ;  /* 0x0000000b08097899 */ /* 0x000fe400080006ff */
[----:B------:R-:W-:Y:S02]  /*0b10*/  USHF.L.U32 UR8, UR8, 0x1, URZ ;  /* 0x0000000108087899 */ /* 0x000fe400080006ff */
[----:B----4-:R-:W-:Y:S02]  /*0b20*/  ULEA UR6, UR5, UR6, 0x18 ;  /* 0x0000000605067291 */ /* 0x010fe4000f8ec0ff */
[----:B------:R-:W-:-:S04]  /*0b30*/  UIADD3 UR4, UPT, UPT, -UR4, 0x100000, URZ ;  /* 0x0010000004047890 */ /* 0x000fc8000fffe1ff */
[----:B------:R-:W-:Y:S02]  /*0b40*/  USHF.L.U32 UR5, UR4, 0xb, URZ ;  /* 0x0000000b04057899 */ /* 0x000fe400080006ff */
[----:B------:R-:W-:Y:S01]  /*0b50*/  USHF.L.U32 UR4, UR4, 0x1, URZ ;  /* 0x0000000104047899 */ /* 0x000fe200080006ff */
[----:B------:R-:W2:Y:S03]  /*0b60*/  FENCE.VIEW.ASYNC.S ;  /* 0x00000000000073c6 */ /* 0x000ea60000000000 */
[----:B--2---:R4:W2:Y:S08]  /*0b70*/  SYNCS.EXCH.64 URZ, [UR6+0xe0], UR8 ;  /* 0x0000e00806ff75b2 */ /* 0x0048b00008000100 */
[----:B------:R4:W3:Y:S02]  /*0b80*/  SYNCS.EXCH.64 URZ, [UR6+0xe8], UR4 ;  /* 0x0000e80406ff75b2 */ /* 0x0008e40008000100 */
[----:B----4-:R-:W-:Y:S01]  /*0b90*/  NOP ;  /* 0x0000000000007918 */ /* 0x010fe20000000000 */
.L_x_13:
[----:B------:R-:W4:Y:S01]  /*0ba0*/  SHFL.IDX PT, R0, R92, RZ, 0x1f ;  /* 0x00001fff5c007589 */ /* 0x000f2200000e0000 */
[----:B------:R-:W-:Y:S01]  /*0bb0*/  ISETP.NE.OR P1, PT, RZ, UR18, !P1 ;  /* 0x00000012ff007c0c */ /* 0x000fe2000cf25670 */
[----:B------:R-:W-:Y:S01]  /*0bc0*/  NOP ;  /* 0x0000000000007918 */ /* 0x000fe20000000000 */
[----:B----4-:R-:W-:-:S13]  /*0bd0*/  ISETP.NE.AND P0, PT, R0, 0x5, PT ;  /* 0x000000050000780c */ /* 0x010fda0003f05270 */
[----:B------:R-:W-:Y:S05]  /*0be0*/  @P0 BRA `(.L_x_14) ;  /* 0x0000000000480947 */ /* 0x000fea0003800000 */
[----:B------:R-:W4:Y:S01]  /*0bf0*/  S2UR UR5, SR_CgaCtaId ;  /* 0x00000000000579c3 */ /* 0x000f220000008800 */
[----:B--23--:R-:W-:Y:S01]  /*0c00*/  UMOV UR4, 0x400 ;  /* 0x0000040000047882 */ /* 0x00cfe20000000000 */
        /* <DEDUP_REMOVED lines=9> */
[----:B----4-:R-:W-:Y:S01]  /*0ca0*/  ULEA UR4, UR5, UR4, 0x18 ;  /* 0x0000000405047291 */ /* 0x010fe2000f8ec0ff */
[----:B------:R-:W2:Y:S11]  /*0cb0*/  FENCE.VIEW.ASYNC.S ;  /* 0x00000000000073c6 */ /* 0x000eb60000000000 */
[----:B--2---:R4:W2:Y:S01]  /*0cc0*/  SYNCS.EXCH.64 URZ, [UR4+0xf0], UR6 ;  /* 0x0000f00604ff75b2 */ /* 0x0048a20008000100 */
[----:B------:R4:W3:Y:S01]  /*0cd0*/  SYNCS.EXCH.64 URZ, [UR4+0x100], UR8 ;  /* 0x0001000804ff75b2 */ /* 0x0008e20008000100 */
[----:B------:R4:W1:Y:S01]  /*0ce0*/  SYNCS.EXCH.64 URZ, [UR4+0xf8], UR6 ;  /* 0x0000f80604ff75b2 */ /* 0x0008620008000100 */
[----:B------:R4:W1:Y:S02]  /*0cf0*/  SYNCS.EXCH.64 URZ, [UR4+0x108], UR8 ;  /* 0x0001080804ff75b2 */ /* 0x0008640008000100 */
[----:B----4-:R-:W-:Y:S01]  /*0d00*/  NOP ;  /* 0x0000000000007918 */ /* 0x010fe20000000000 */
.L_x_14:
[----:B--23--:R-:W2:Y:S01]  /*0d10*/  S2UR UR7, SR_CgaCtaId ;  /* 0x00000000000779c3 */ /* 0x00cea20000008800 */
[----:B------:R-:W-:Y:S01]  /*0d20*/  VOTEU.ALL UP0, P1 ;  /* 0x0000000000ff7886 */ /* 0x000fe20000800000 */
[----:B------:R-:W-:Y:S01]  /*0d30*/  UMOV UR4, 0x20 ;  /* 0x0000002000047882 */ /* 0x000fe20000000000 */
[----:B------:R-:W-:Y:S01]  /*0d40*/  NOP ;  /* 0x0000000000007918 */ /* 0x000fe20000000000 */
[----:B-1----:R-:W-:Y:S01]  /*0d50*/  LOP3.LUT R3, R99, 0x1f, RZ, 0xc0, !PT ;  /* 0x0000001f63037812 */ /* 0x002fe200078ec0ff */
[----:B------:R-:W-:Y:S01]  /*0d60*/  UISETP.NE.AND UP4, UPT, UR18, URZ, UPT ;  /* 0x000000ff1200728c */ /* 0x000fe2000bf85270 */
[----:B------:R-:W-:Y:S01]  /*0d70*/  @!UP0 UMOV UR6, 0x400 ;  /* 0x0000040000068882 */ /* 0x000fe20000000000 */
[----:B------:R-:W-:-:S04]  /*0d80*/  @!UP0 UIADD3 UR4, UPT, UPT, -UR4, 0x100000, URZ ;  /* 0x0010000004048890 */ /* 0x000fc8000fffe1ff */
[----:B------:R-:W-:Y:S02]  /*0d90*/  @!UP0 USHF.L.U32 UR5, UR4, 0xb, URZ ;  /* 0x0000000b04058899 */ /* 0x000fe400080006ff */
[----:B------:R-:W-:Y:S02]  /*0da0*/  @!UP0 USHF.L.U32 UR4, UR4, 0x1, URZ ;  /* 0x0000000104048899 */ /* 0x000fe400080006ff */
[----:B--2---:R-:W-:Y:S01]  /*0db0*/  @!UP0 ULEA UR6, UR7, UR6, 0x18 ;  /* 0x0000000607068291 */ /* 0x004fe2000f8ec0ff */
[----:B------:R-:W1:Y:S01]  /*0dc0*/  LDCU UR7, c[0x0][0x36c] ;  /* 0x00006d80ff0777ac */ /* 0x000e620008000800 */
[----:B------:R-:W-:Y:S01]  /*0dd0*/  VOTEU.ALL UP0, P1 ;  /* 0x0000000000ff7886 */ /* 0x000fe20000800000 */
[----:B------:R-:W2:Y:S09]  /*0de0*/  FENCE.VIEW.ASYNC.S ;  /* 0x00000000000073c6 */ /* 0x000eb20000000000 */
[----:B--2---:R2:W3:Y:S01]  /*0df0*/  @!UP0 SYNCS.EXCH.64 URZ, [UR6+0x110], UR4 ;  /* 0x0001100406ff85b2 */ /* 0x0044e20008000100 */
[----:B-1----:R-:W-:-:S09]  /*0e00*/  UISETP.EQ.U32.AND UP6, UPT, UR7, 0x1, UPT ;  /* 0x000000010700788c */ /* 0x002fd2000bfc2070 */
[----:B--2---:R-:W-:Y:S05]  /*0e10*/  BRA.U !UP6, `(.L_x_15) ;  /* 0x000000010e087547 */ /* 0x004fea000b800000 */
[----:B---3--:R-:W-:Y:S01]  /*0e20*/  UCGABAR_ARV ;  /* 0x00000000000079c7 */ /* 0x008fe20008000000 */
[----:B------:R-:W-:Y:S05]  /*0e30*/  BRA `(.L_x_16) ;  /* 0x0000000000047947 */ /* 0x000fea0003800000 */
.L_x_15:
[----:B---3--:R-:W-:Y:S01]  /*0e40*/  NOP ;  /* 0x0000000000007918 */ /* 0x008fe20000000000 */
.L_x_16:
[----:B------:R-:W1:Y:S01]  /*0e50*/  S2UR UR20, SR_CTAID.X ;  /* 0x00000000001479c3 */ /* 0x000e620000002500 */
[----:B------:R-:W-:-:S05]  /*0e60*/  CS2R.32 R97, SR_CgaSize ;  /* 0x0000000000617805 */ /* 0x000fca0000008a00 */
[----:B------:R-:W-:-:S05]  /*0e70*/  IMAD R97, R97, -0xa0, RZ ;  /* 0xffffff6061617824 */ /* 0x000fca00078e02ff */
[----:B------:R-:W-:-:S14]  /*0e80*/  R2UR UR5, R97 ;  /* 0x00000000610572ca */ /* 0x000fdc00000e0000 */
[----:B------:R-:W2:Y:S01]  /*0e90*/  LDCU UR5, c[0x0][UR5+0x2b0] ;  /* 0x00005600050577ac */ /* 0x000ea20008000800 */
[----:B------:R-:W-:-:S05]  /*0ea0*/  CS2R.32 R97, SR_CgaSize ;  /* 0x0000000000617805 */ /* 0x000fca0000008a00 */
[----:B------:R-:W-:-:S05]  /*0eb0*/  IMAD R97, R97, -0xa0, RZ ;  /* 0xffffff6061617824 */ /* 0x000fca00078e02ff */
[----:B------:R-:W-:-:S14]  /*0ec0*/  R2UR UR4, R97 ;  /* 0x00000000610472ca */ /* 0x000fdc00000e0000 */
[----:B------:R-:W3:Y:S01]  /*0ed0*/  LDCU UR4, c[0x0][UR4+0x2b4] ;  /* 0x00005680040477ac */ /* 0x000ee20008000800 */
[----:B------:R-:W4:Y:S01]  /*0ee0*/  S2UR UR22, SR_CTAID.Y ;  /* 0x00000000001679c3 */ /* 0x000f220000002600 */
[----:B------:R-:W-:-:S05]  /*0ef0*/  CS2R.32 R97, SR_CgaSize ;  /* 0x0000000000617805 */ /* 0x000fca0000008a00 */
[----:B------:R-:W-:-:S05]  /*0f00*/  IMAD R97, R97, -0xa0, RZ ;  /* 0xffffff6061617824 */ /* 0x000fca00078e02ff */
[----:B------:R-:W-:-:S14]  /*0f10*/  R2UR UR7, R97 ;  /* 0x00000000610772ca */ /* 0x000fdc00000e0000 */
[----:B------:R-:W3:Y:S01]  /*0f20*/  LDCU UR7, c[0x0][UR7+0x2a0] ;  /* 0x00005400070777ac */ /* 0x000ee20008000800 */
[----:B------:R-:W-:-:S05]  /*0f30*/  CS2R.32 R97, SR_CgaSize ;  /* 0x0000000000617805 */ /* 0x000fca0000008a00 */
[----:B------:R-:W-:-:S05]  /*0f40*/  IMAD R97, R97, -0xa0, RZ ;  /* 0xffffff6061617824 */ /* 0x000fca00078e02ff */
[----:B------:R-:W-:-:S14]  /*0f50*/  R2UR UR8, R97 ;  /* 0x00000000610872ca */ /* 0x000fdc00000e0000 */
[----:B------:R-:W3:Y:S01]  /*0f60*/  LDCU UR8, c[0x0][UR8+0x2a4] ;  /* 0x00005480080877ac */ /* 0x000ee20008000800 */
[----:B------:R-:W3:Y:S01]  /*0f70*/  LDCU UR19, c[0x0][0xc24] ;  /* 0x00018480ff1377ac */ /* 0x000ee20008000800 */
[----:B------:R-:W3:Y:S01]  /*0f80*/  LDCU UR39, c[0x0][0xc24] ;  /* 0x00018480ff2777ac */ /* 0x000ee20008000800 */
[----:B-1----:R-:W-:Y:S01]  /*0f90*/  I2FP.F32.U32 R2, UR20 ;  /* 0x0000001400027c45 */ /* 0x002fe20008201000 */
[----:B------:R-:W1:Y:S04]  /*0fa0*/  LDCU UR24, c[0x0][0xc30] ;  /* 0x00018600ff1877ac */ /* 0x000e680008000800 */
[----:B--2---:R-:W-:Y:S01]  /*0fb0*/  FMUL R2, R2, UR5 ;  /* 0x0000000502027c20 */ /* 0x004fe20008400000 */
[----:B----4-:R-:W-:-:S05]  /*0fc0*/  I2FP.F32.U32 R0, UR22 ;  /* 0x0000001600007c45 */ /* 0x010fca0008201000 */
[----:B------:R-:W2:Y:S01]  /*0fd0*/  F2I.U32.TRUNC.NTZ R2, R2 ;  /* 0x0000000200027305 */ /* 0x000ea2000020f000 */
[----:B---3--:R-:W-:-:S07]  /*0fe0*/  FMUL R0, R0, UR4 ;  /* 0x0000000400007c20 */ /* 0x008fce0008400000 */
[----:B------:R-:W3:Y:S01]  /*0ff0*/  F2I.U32.TRUNC.NTZ R0, R0 ;  /* 0x0000000000007305 */ /* 0x000ee2000020f000 */
[----:B--2---:R-:W-:Y:S02]  /*1000*/  R2UR UR4, R2 ;  /* 0x00000000020472ca */ /* 0x004fe400000e0000 */
[----:B------:R-:W-:Y:S02]  /*1010*/  PRMT R2, RZ, 0x7610, R2 ;  /* 0x00007610ff027816 */ /* 0x000fe40000000002 */
[----:B---3--:R-:W-:Y:S02]  /*1020*/  R2UR UR6, R0 ;  /* 0x00000000000672ca */ /* 0x008fe400000e0000 */
[----:B------:R-:W-:-:S07]  /*1030*/  PRMT R0, RZ, 0x7610, R0 ;  /* 0x00007610ff007816 */ /* 0x000fce0000000000 */
[----:B------:R-:W-:-:S04]  /*1040*/  UIADD3 UR5, UPT, UPT, -UR4, URZ, URZ ;  /* 0x000000ff04057290 */ /* 0x000fc8000fffe1ff */
[----:B------:R-:W-:Y:S02]  /*1050*/  UIMAD UR5, UR7, UR5, UR20 ;  /* 0x00000005070572a4 */ /* 0x000fe4000f8e0214 */
[----:B------:R-:W-:-:S04]  /*1060*/  UIADD3 UR4, UPT, UPT, -UR6, URZ, URZ ;  /* 0x000000ff06047290 */ /* 0x000fc8000fffe1ff */
[----:B------:R-:W-:Y:S01]  /*1070*/  IMAD.U32 R97, RZ, RZ, UR5 ;  /* 0x00000005ff617e24 */ /* 0x000fe2000f8e00ff */
[----:B------:R-:W-:-:S06]  /*1080*/  UIMAD UR4, UR8, UR4, UR22 ;  /* 0x00000004080472a4 */ /* 0x000fcc000f8e0216 */
[----:B------:R-:W-:Y:S01]  /*1090*/  IMAD.U32 R96, RZ, RZ, UR4 ;  /* 0x00000004ff607e24 */ /* 0x000fe2000f8e00ff */
[----:B-1----:R-:W-:Y:S06]  /*10a0*/  BRA.U UP4, `(.L_x_17) ;  /* 0x0000000104307547 */ /* 0x002fec000b800000 */
[----:B------:R-:W-:Y:S01]  /*10b0*/  R2UR UR5, R96 ;  /* 0x00000000600572ca */ /* 0x000fe200000e0000 */
[----:B------:R-:W-:Y:S01]  /*10c0*/  UMOV UR7, 0x3 ;  /* 0x0000000300077882 */ /* 0x000fe20000000000 */
[----:B------:R-:W-:-:S11]  /*10d0*/  R2UR UR4, R97 ;  /* 0x00000000610472ca */ /* 0x000fd600000e0000 */
[----:B------:R-:W-:-:S04]  /*10e0*/  UISETP.NE.AND UP0, UPT, UR5, URZ, UPT ;  /* 0x000000ff0500728c */ /* 0x000fc8000bf05270 */
[----:B------:R-:W-:Y:S02]  /*10f0*/  UISETP.LT.U32.OR UP0, UPT, UR4, 0x2, !UP0 ;  /* 0x000000020400788c */ /* 0x000fe4000c701470 */
[----:B------:R-:W-:Y:S02]  /*1100*/  ULOP3.LUT UR4, UR4, 0xfffffffe, URZ, 0xc0, !UPT ;  /* 0xfffffffe04047892 */ /* 0x000fe4000f8ec0ff */
[----:B------:R-:W-:Y:S02]  /*1110*/  USEL UR6, URZ, 0x1, !UP0 ;  /* 0x00000001ff067887 */ /* 0x000fe4000c000000 */
[----:B------:R-:W-:Y:S02]  /*1120*/  USEL UR5, URZ, 0x2, !UP0 ;  /* 0x00000002ff057887 */ /* 0x000fe4000c000000 */
[----:B------:R-:W-:Y:S02]  /*1130*/  USHF.L.U32 UR4, UR7, UR4, URZ ;  /* 0x0000000407047299 */ /* 0x000fe400080006ff */
[----:B------:R-:W-:-:S04]  /*1140*/  UIADD3 UR5, UPT, UPT, UR6, UR5, URZ ;  /* 0x0000000506057290 */ /* 0x000fc8000fffe0ff */
[----:B------:R-:W-:Y:S02]  /*1150*/  IMAD.U32 R0, RZ, RZ, UR4 ;  /* 0x00000004ff007e24 */ /* 0x000fe4000f8e00ff */
[----:B------:R-:W-:-:S07]  /*1160*/  IMAD.U32 R2, RZ, RZ, UR5 ;  /* 0x00000005ff027e24 */ /* 0x000fce000f8e00ff */
.L_x_17:
[----:B------:R-:W1:Y:S01]  /*1170*/  S2UR UR50, SR_CTAID.Z ;  /* 0x00000000003279c3 */ /* 0x000e620000002700 */
[----:B------:R-:W-:Y:S01]  /*1180*/  UISETP.GE.AND UP0, UPT, UR19, 0x1, UPT ;  /* 0x000000011300788c */ /* 0x000fe2000bf06270 */
[----:B------:R-:W-:-:S08]  /*1190*/  UMOV UR29, UR20 ;  /* 0x00000014001d7c82 */ /* 0x000fd00008000000 */
[----:B------:R-:W-:Y:S05]  /*11a0*/  BRA.U !UP0, `(.L_x_18) ;  /* 0x0000000108d47547 */ /* 0x000fea000b800000 */
[----:B------:R-:W2:Y:S01]  /*11b0*/  LDCU.128 UR12, c[0x0][0xc10] ;  /* 0x00018200ff0c77ac */ /* 0x000ea20008000c00 */
[----:B------:R-:W3:Y:S01]  /*11c0*/  LDCU UR21, c[0x0][0xc0c] ;  /* 0x00018180ff1577ac */ /* 0x000ee20008000800 */
[----:B------:R-:W4:Y:S01]  /*11d0*/  LDCU UR6, c[0x0][0x370] ;  /* 0x00006e00ff0677ac */ /* 0x000f220008000800 */
[----:B------:R-:W1:Y:S01]  /*11e0*/  LDCU UR7, c[0x0][0x374] ;  /* 0x00006e80ff0777ac */ /* 0x000e620008000800 */
[----:B------:R-:W1:Y:S01]  /*11f0*/  LDCU UR23, c[0x0][0xc20] ;  /* 0x00018400ff1777ac */ /* 0x000e620008000800 */
[----:B--2---:R-:W-:Y:S02]  /*1200*/  UIMAD.WIDE.U32 UR4, UR20, UR12, URZ ;  /* 0x0000000c140472a5 */ /* 0x004fe4000f8e00ff */
[----:B---3--:R-:W-:Y:S01]  /*1210*/  UISETP.NE.AND UP0, UPT, UR21, 0x1, UPT ;  /* 0x000000011500788c */ /* 0x008fe2000bf05270 */
[----:B------:R-:W2:Y:S01]  /*1220*/  LDCU.64 UR8, c[0x0][0xc28] ;  /* 0x00018500ff0877ac */ /* 0x000ea20008000a00 */
[----:B----4-:R-:W-:-:S03]  /*1230*/  UIMAD.WIDE.U32 UR10, UR6, UR12, URZ ;  /* 0x0000000c060a72a5 */ /* 0x010fc6000f8e00ff */
[----:B------:R-:W-:Y:S01]  /*1240*/  UMOV UR4, UR5 ;  /* 0x0000000500047c82 */ /* 0x000fe20008000000 */
[----:B------:R-:W-:Y:S02]  /*1250*/  UISETP.NE.AND UP2, UPT, UR19, 0x1, UPT ;  /* 0x000000011300788c */ /* 0x000fe4000bf45270 */
[----:B------:R-:W-:Y:S01]  /*1260*/  USHF.R.U32.HI UR4, URZ, UR13, UR4 ;  /* 0x0000000dff047299 */ /* 0x000fe20008011604 */
[----:B------:R-:W-:Y:S01]  /*1270*/  UMOV UR10, UR11 ;  /* 0x0000000b000a7c82 */ /* 0x000fe20008000000 */
[----:B------:R-:W-:Y:S02]  /*1280*/  UIMAD.WIDE.U32 UR16, UR22, UR15, URZ ;  /* 0x0000000f161072a5 */ /* 0x000fe4000f8e00ff */
[----:B------:R-:W-:Y:S02]  /*1290*/  USEL UR5, UR20, UR4, !UP0 ;  /* 0x0000000414057287 */ /* 0x000fe4000c000000 */
[----:B------:R-:W-:Y:S02]  /*12a0*/  @UP0 USHF.R.U32.HI UR6, URZ, UR13, UR10 ;  /* 0x0000000dff060299 */ /* 0x000fe4000801160a */
[----:B------:R-:W-:-:S02]  /*12b0*/  UISETP.NE.AND UP0, UPT, UR14, 0x1, UPT ;  /* 0x000000010e00788c */ /* 0x000fc4000bf05270 */
[----:B-1----:R-:W-:Y:S02]  /*12c0*/  UIMAD.WIDE.U32 UR10, UR7, UR15, URZ ;  /* 0x0000000f070a72a5 */ /* 0x002fe4000f8e00ff */
[----:B--2---:R-:W-:Y:S01]  /*12d0*/  UIMAD.WIDE.U32 UR12, UR6, UR8, URZ ;  /* 0x00000008060c72a5 */ /* 0x004fe2000f8e00ff */
[----:B------:R-:W-:Y:S01]  /*12e0*/  UMOV UR4, UR17 ;  /* 0x0000001100047c82 */ /* 0x000fe20008000000 */
[----:B------:R-:W-:-:S03]  /*12f0*/  UIADD3 UR29, UPT, UPT, -UR5, URZ, URZ ;  /* 0x000000ff051d7290 */ /* 0x000fc6000fffe1ff */
[----:B------:R-:W-:Y:S01]  /*1300*/  UMOV UR10, UR11 ;  /* 0x0000000b000a7c82 */ /* 0x000fe20008000000 */
[----:B------:R-:W-:Y:S02]  /*1310*/  USHF.R.U32.HI UR4, URZ, UR23, UR4 ;  /* 0x00000017ff047299 */ /* 0x000fe40008011604 */
[----:B------:R-:W-:Y:S01]  /*1320*/  @UP0 USHF.R.U32.HI UR7, URZ, UR23, UR10 ;  /* 0x00000017ff070299 */ /* 0x000fe2000801160a */
[----:B------:R-:W-:Y:S01]  /*1330*/  UMOV UR12, UR13 ;  /* 0x0000000d000c7c82 */ /* 0x000fe20008000000 */
[----:B------:R-:W-:Y:S02]  /*1340*/  USEL UR4, UR22, UR4, !UP0 ;  /* 0x0000000416047287 */ /* 0x000fe4000c000000 */
[----:B------:R-:W-:Y:S02]  /*1350*/  UIMAD.WIDE.U32 UR10, UR7, UR8, URZ ;  /* 0x00000008070a72a5 */ /* 0x000fe4000f8e00ff */
[----:B------:R-:W-:Y:S02]  /*1360*/  @UP2 USHF.R.U32.HI UR6, URZ, UR9, UR12 ;  /* 0x00000009ff062299 */ /* 0x000fe4000801160c */
[----:B------:R-:W-:-:S02]  /*1370*/  UIMAD.WIDE.U32 UR12, UR4, UR8, URZ ;  /* 0x00000008040c72a5 */ /* 0x000fc4000f8e00ff */
[----:B------:R-:W-:Y:S01]  /*1380*/  UIMAD UR29, UR21, UR29, UR20 ;  /* 0x0000001d151d72a4 */ /* 0x000fe2000f8e0214 */
[----:B------:R-:W-:Y:S02]  /*1390*/  UMOV UR10, UR11 ;  /* 0x0000000b000a7c82 */ /* 0x000fe40008000000 */
[----:B------:R-:W-:Y:S02]  /*13a0*/  @UP2 USHF.R.U32.HI UR7, URZ, UR9, UR10 ;  /* 0x00000009ff072299 */ /* 0x000fe4000801160a */
[----:B------:R-:W-:Y:S02]  /*13b0*/  UIMAD UR10, UR6, UR19, URZ ;  /* 0x00000013060a72a4 */ /* 0x000fe4000f8e02ff */
[----:B------:R-:W-:-:S04]  /*13c0*/  UIMAD UR7, UR7, UR19, URZ ;  /* 0x00000013070772a4 */ /* 0x000fc8000f8e02ff */
[----:B------:R-:W-:-:S03]  /*13d0*/  UISETP.GE.AND UP0, UPT, UR4, UR7, UPT ;  /* 0x000000070400728c */ /* 0x000fc6000bf06270 */
[----:B------:R-:W-:Y:S01]  /*13e0*/  UMOV UR7, UR13 ;  /* 0x0000000d00077c82 */ /* 0x000fe20008000000 */
[----:B------:R-:W-:Y:S02]  /*13f0*/  UISETP.GE.OR UP0, UPT, UR5, UR10, UP0 ;  /* 0x0000000a0500728c */ /* 0x000fe40008706670 */
[----:B------:R-:W-:Y:S02]  /*1400*/  UIMAD.WIDE.U32 UR10, UR5, UR8, URZ ;  /* 0x00000008050a72a5 */ /* 0x000fe4000f8e00ff */
[----:B------:R-:W-:Y:S02]  /*1410*/  USHF.R.U32.HI UR7, URZ, UR9, UR7 ;  /* 0x00000009ff077299 */ /* 0x000fe40008011607 */
[----:B------:R-:W-:Y:S02]  /*1420*/  UIADD3 UR10, UPT, UPT, -UR4, URZ, URZ ;  /* 0x000000ff040a7290 */ /* 0x000fe4000fffe1ff */
[----:B------:R-:W-:Y:S02]  /*1430*/  USEL UR7, UR4, UR7, !UP2 ;  /* 0x0000000704077287 */ /* 0x000fe4000d000000 */
[----:B------:R-:W-:Y:S01]  /*1440*/  UIMAD UR10, UR14, UR10, UR22 ;  /* 0x0000000a0e0a72a4 */ /* 0x000fe2000f8e0216 */
[----:B------:R-:W-:-:S02]  /*1450*/  @!UP0 UMOV UR8, UR11 ;  /* 0x0000000b00088c82 */ /* 0x000fc40008000000 */
[----:B------:R-:W-:Y:S02]  /*1460*/  @!UP0 USHF.R.U32.HI UR8, URZ, UR9, UR8 ;  /* 0x00000009ff088299 */ /* 0x000fe40008011608 */
[----:B------:R-:W-:Y:S02]  /*1470*/  UIADD3 UR9, UPT, UPT, -UR7, URZ, URZ ;  /* 0x000000ff07097290 */ /* 0x000fe4000fffe1ff */
[----:B------:R-:W-:Y:S02]  /*1480*/  @!UP0 USEL UR8, UR5, UR8, !UP2 ;  /* 0x0000000805088287 */ /* 0x000fe4000d000000 */
[----:B------:R-:W-:Y:S02]  /*1490*/  UIMAD UR9, UR19, UR9, UR4 ;  /* 0x00000009130972a4 */ /* 0x000fe4000f8e0204 */
[----:B------:R-:W-:Y:S02]  /*14a0*/  @!UP0 UIADD3 UR7, UPT, UPT, UR7, -UR8, URZ ;  /* 0x8000000807078290 */ /* 0x000fe4000fffe0ff */
[----:B------:R-:W-:-:S02]  /*14b0*/  @!UP0 UIMAD UR6, UR9, UR6, UR8 ;  /* 0x00000006090682a4 */ /* 0x000fc4000f8e0208 */
[----:B------:R-:W-:-:S04]  /*14c0*/  @!UP0 UIMAD UR4, UR7, UR19, UR5 ;  /* 0x00000013070482a4 */ /* 0x000fc8000f8e0205 */
[----:B------:R-:W-:Y:S01]  /*14d0*/  UIMAD UR22, UR4, UR14, UR10 ;  /* 0x0000000e041672a4 */ /* 0x000fe2000f8e020a */
[----:B------:R-:W-:Y:S02]  /*14e0*/  @!UP0 UMOV UR5, UR6 ;  /* 0x0000000600058c82 */ /* 0x000fe40008000000 */
[----:B------:R-:W-:-:S12]  /*14f0*/  UIMAD UR29, UR5, UR21, UR29 ;  /* 0x00000015051d72a4 */ /* 0x000fd8000f8e021d */
.L_x_18:
[----:B------:R-:W-:-:S09]  /*1500*/  UISETP.NE.AND UP0, UPT, UR24, 0x1, UPT ;  /* 0x000000011800788c */ /* 0x000fd2000bf05270 */
[----:B------:R-:W-:Y:S05]  /*1510*/  BRA.U UP0, `(.L_x_19) ;  /* 0x0000000100407547 */ /* 0x000fea000b800000 */
[----:B------:R-:W2:Y:S01]  /*1520*/  LDCU.128 UR8, c[0x0][0xc10] ;  /* 0x00018200ff0877ac */ /* 0x000ea20008000c00 */
[----:B------:R-:W3:Y:S01]  /*1530*/  LDCU UR12, c[0x0][0xc0c] ;  /* 0x00018180ff0c77ac */ /* 0x000ee20008000800 */
[----:B------:R-:W4:Y:S01]  /*1540*/  LDCU UR13, c[0x0][0xc20] ;  /* 0x00018400ff0d77ac */ /* 0x000f220008000800 */
[----:B--2---:R-:W-:Y:S02]  /*1550*/  UIMAD.WIDE.U32 UR4, UR29, UR8, URZ ;  /* 0x000000081d0472a5 */ /* 0x004fe4000f8e00ff */
[----:B------:R-:W-:Y:S02]  /*1560*/  UIMAD.WIDE.U32 UR6, UR22, UR11, URZ ;  /* 0x0000000b160672a5 */ /* 0x000fe4000f8e00ff */
[----:B---3--:R-:W-:Y:S02]  /*1570*/  UISETP.NE.AND UP0, UPT, UR12, 0x1, UPT ;  /* 0x000000010c00788c */ /* 0x008fe4000bf05270 */
[----:B------:R-:W-:-:S03]  /*1580*/  USHF.R.U32.HI UR5, URZ, UR9, UR5 ;  /* 0x00000009ff057299 */ /* 0x000fc60008011605 */
[----:B------:R-:W-:Y:S01]  /*1590*/  UMOV UR4, UR7 ;  /* 0x0000000700047c82 */ /* 0x000fe20008000000 */
[----:B------:R-:W-:Y:S02]  /*15a0*/  USEL UR5, UR29, UR5, !UP0 ;  /* 0x000000051d057287 */ /* 0x000fe4000c000000 */
[----:B------:R-:W-:Y:S02]  /*15b0*/  UISETP.NE.AND UP0, UPT, UR10, 0x1, UPT ;  /* 0x000000010a00788c */ /* 0x000fe4000bf05270 */
[----:B----4-:R-:W-:-:S04]  /*15c0*/  USHF.R.U32.HI UR4, URZ, UR13, UR4 ;  /* 0x0000000dff047299 */ /* 0x010fc80008011604 */
[----:B------:R-:W-:-:S04]  /*15d0*/  USEL UR4, UR22, UR4, !UP0 ;  /* 0x0000000416047287 */ /* 0x000fc8000c000000 */
[----:B------:R-:W-:Y:S02]  /*15e0*/  UIADD3 UR6, UPT, UPT, -UR4, UR5, URZ ;  /* 0x0000000504067290 */ /* 0x000fe4000fffe1ff */
[----:B------:R-:W-:Y:S02]  /*15f0*/  UIADD3 UR4, UPT, UPT, UR4, -UR5, URZ ;  /* 0x8000000504047290 */ /* 0x000fe4000fffe0ff */
[----:B------:R-:W-:Y:S02]  /*1600*/  UIMAD UR22, UR6, UR10, UR22 ;  /* 0x0000000a061672a4 */ /* 0x000fe4000f8e0216 */
[----:B------:R-:W-:-:S12]  /*1610*/  UIMAD UR29, UR4, UR12, UR29 ;  /* 0x0000000c041d72a4 */ /* 0x000fd8000f8e021d */
.L_x_19:
[----:B------:R-:W-:Y:S05]  /*1620*/  BRA.U !UP6, `(.L_x_20) ;  /* 0x000000010e0c7547 */ /* 0x000fea000b800000 */
[----:B------:R-:W-:Y:S01]  /*1630*/  UCGABAR_WAIT ;  /* 0x0000000000007dc7 */ /* 0x000fe20008000000 */
[----:B------:R-:W-:Y:S01]  /*1640*/  CCTL.IVALL ;  /* 0x00000000ff00798f */ /* 0x000fe20002000000 */
[----:B------:R-:W-:Y:S05]  /*1650*/  BRA `(.L_x_21) ;  /* 0x0000000000047947 */ /* 0x000fea0003800000 */
.L_x_20:
[----:B------:R-:W-:Y:S06]  /*1660*/  BAR.SYNC.DEFER_BLOCKING 0x0 ;  /* 0x0000000000007b1d */ /* 0x000fec0000010000 */
.L_x_21:
[----:B------:R-:W-:Y:S05]  /*1670*/  BRA.U UP5, `(.L_x_22) ;  /* 0x0000002105a87547 */ /* 0x000fea000b800000 */
[----:B------:R-:W2:Y:S01]  /*1680*/  LDCU UR7, c[0x0][0x394] ;  /* 0x00007280ff0777ac */ /* 0x000ea20008000800 */
[----:B------:R-:W-:Y:S01]  /*1690*/  PLOP3.LUT P1, PT, PT, PT, UP3, 0x80, 0x8 ;  /* 0x000000000008781c */ /* 0x000fe20003f2f038 */
[----:B------:R-:W-:Y:S01]  /*16a0*/  IMAD.MOV.U32 R2, RZ, RZ, RZ ;  /* 0x000000ffff027224 */ /* 0x000fe200078e00ff */
[----:B------:R-:W-:Y:S01]  /*16b0*/  ISETP.EQ.OR P2, PT, R3, RZ, P3 ;  /* 0x000000ff0300720c */ /* 0x000fe20001f42670 */
[----:B------:R-:W3:Y:S01]  /*16c0*/  LDCU UR6, c[0x0][0x5d8] ;  /* 0x0000bb00ff0677ac */ /* 0x000ee20008000800 */
[----:B------:R-:W-:Y:S01]  /*16d0*/  PLOP3.LUT P1, PT, P1, PT, PT, 0x8, 0x80 ;  /* 0x000000000080781c */ /* 0x000fe20000f2e170 */
[----:B------:R-:W-:Y:S02]  /*16e0*/  UISETP.NE.AND UP0, UPT, UR18, URZ, UPT ;  /* 0x000000ff1200728c */ /* 0x000fe4000bf05270 */
[----:B------:R-:W-:Y:S02]  /*16f0*/  USHF.L.U32 UR8, UR20, 0x5, URZ ;  /* 0x0000000514087899 */ /* 0x000fe400080006ff */
[----:B------:R-:W-:Y:S01]  /*1700*/  USEL UR54, UR54, 0x2, UP0 ;  /* 0x0000000236367887 */ /* 0x000fe20008000000 */
[----:B------:R-:W4:Y:S01]  /*1710*/  LDCU UR63, c[0x0][0x370] ;  /* 0x00006e00ff3f77ac */ /* 0x000f220008000800 */
[----:B--2---:R-:W-:Y:S01]  /*1720*/  UIADD3 UR5, UPT, UPT, UR7, 0x3f, URZ ;  /* 0x0000003f07057890 */ /* 0x004fe2000fffe0ff */
[----:B------:R-:W2:Y:S03]  /*1730*/  LDCU.64 UR56, c[0x0][0x348] ;  /* 0x00006900ff3877ac */ /* 0x000ea60008000a00 */
[----:B------:R-:W-:-:S02]  /*1740*/  USHF.R.S32.HI UR4, URZ, 0x1f, UR5 ;  /* 0x0000001fff047899 */ /* 0x000fc40008011405 */
[----:B---3--:R-:W-:Y:S02]  /*1750*/  UIADD3 UR6, UPT, UPT, UR6, 0x3f, URZ ;  /* 0x0000003f06067890 */ /* 0x008fe4000fffe0ff */
[----:B------:R-:W-:Y:S02]  /*1760*/  ULEA.HI UR4, UR4, UR5, URZ, 0x6 ;  /* 0x0000000504047291 */ /* 0x000fe4000f8f30ff */
[----:B------:R-:W-:Y:S02]  /*1770*/  UIADD3 UR5, UPT, UPT, UR7, -0x1, URZ ;  /* 0xffffffff07057890 */ /* 0x000fe4000fffe0ff */
[----:B------:R-:W-:Y:S02]  /*1780*/  USHF.R.S32.HI UR65, URZ, 0x6, UR4 ;  /* 0x00000006ff417899 */ /* 0x000fe40008011404 */
[----:B------:R-:W-:Y:S02]  /*1790*/  UISETP.GE.U32.AND UP1, UPT, UR5, -0x7f, UPT ;  /* 0xffffff810500788c */ /* 0x000fe4000bf26070 */
[----:B------:R-:W-:-:S02]  /*17a0*/  UISETP.LT.U32.AND UP0, UPT, UR65, 0xa, UPT ;  /* 0x0000000a4100788c */ /* 0x000fc4000bf01070 */
[----:B------:R-:W-:Y:S02]  /*17b0*/  USHF.R.S32.HI UR4, URZ, 0x1f, UR6 ;  /* 0x0000001fff047899 */ /* 0x000fe40008011406 */
[----:B------:R-:W-:Y:S02]  /*17c0*/  USEL UR64, UR65, 0xa, UP0 ;  /* 0x0000000a41407887 */ /* 0x000fe40008000000 */
[----:B------:R-:W-:Y:S02]  /*17d0*/  ULEA.HI UR4, UR4, UR6, URZ, 0x6 ;  /* 0x0000000604047291 */ /* 0x000fe4000f8f30ff */
[----:B------:R-:W-:Y:S02]  /*17e0*/  UIADD3 UR51, UPT, UPT, UR64, -0x1, URZ ;  /* 0xffffffff40337890 */ /* 0x000fe4000fffe0ff */
[----:B------:R-:W-:Y:S02]  /*17f0*/  @UP1 UIADD3 UR51, UPT, UPT, UR64, URZ, URZ ;  /* 0x000000ff40331290 */ /* 0x000fe4000fffe0ff */
[----:B------:R-:W-:-:S02]  /*1800*/  USHF.L.U32 UR69, UR20, 0x7, URZ ;  /* 0x0000000714457899 */ /* 0x000fc400080006ff */
[----:B------:R-:W-:Y:S01]  /*1810*/  UIADD3 UR68, UPT, UPT, UR7, 0x7e, URZ ;  /* 0x0000007e07447890 */ /* 0x000fe2000fffe0ff */
[----:B------:R-:W3:Y:S01]  /*1820*/  LDCU UR62, c[0x0][0x374] ;  /* 0x00006e80ff3e77ac */ /* 0x000ee20008000800 */
[----:B------:R-:W-:Y:S02]  /*1830*/  ULOP3.LUT UR67, UR8, 0x20, URZ, 0xc0, !UPT ;  /* 0x0000002008437892 */ /* 0x000fe4000f8ec0ff */
[----:B------:R-:W-:Y:S02]  /*1840*/  USHF.R.S32.HI UR61, URZ, 0x6, UR4 ;  /* 0x00000006ff3d7899 */ /* 0x000fe40008011404 */
[----:B------:R-:W-:Y:S02]  /*1850*/  UIADD3 UR66, UPT, UPT, UR65, -UR64, URZ ;  /* 0x8000004041427290 */ /* 0x000fe4000fffe0ff */
[----:B------:R-:W-:Y:S01]  /*1860*/  UIADD3 UR51, UPT, UPT, UR51, 0x1, URZ ;  /* 0x0000000133337890 */ /* 0x000fe2000fffe0ff */
[----:B------:R-:W-:Y:S01]  /*1870*/  UMOV UR32, 0x1 ;  /* 0x0000000100207882 */ /* 0x000fe20000000000 */
[----:B--2-4-:R-:W-:-:S10]  /*1880*/  UMOV UR36, URZ ;  /* 0x000000ff00247c82 */ /* 0x014fd40008000000 */
.L_x_40:
[----:B------:R-:W-:Y:S01]  /*1890*/  IMAD.U32 R4, RZ, RZ, UR61 ;  /* 0x0000003dff047e24 */ /* 0x000fe2000f8e00ff */
[----:B------:R-:W2:Y:S04]  /*18a0*/  LDCU UR60, c[0x0][0x5dc] ;  /* 0x0000bb80ff3c77ac */ /* 0x000ea80008000800 */
[-C--:B------:R-:W-:Y:S01]  /*18b0*/  IABS R0, R4.reuse ;  /* 0x0000000400007213 */ /* 0x080fe20000000000 */
[----:B-1----:R-:W1:Y:S01]  /*18c0*/  LDCU UR50, c[0x0][0x5e0] ;  /* 0x0000bc00ff3277ac */ /* 0x002e620008000800 */
[----:B------:R-:W-:Y:S02]  /*18d0*/  IABS R4, R4 ;  /* 0x0000000400047213 */ /* 0x000fe40000000000 */
[----:B------:R-:W-:Y:S01]  /*18e0*/  R2UR UR6, R0 ;  /* 0x00000000000672ca */ /* 0x000fe200000e0000 */
[----:B------:R-:W-:Y:S01]  /*18f0*/  UMOV UR33, 0x400 ;  /* 0x0000040000217882 */ /* 0x000fe20000000000 */
[----:B------:R-:W-:Y:S01]  /*1900*/  UMOV UR19, URZ ;  /* 0x000000ff00137c82 */ /* 0x000fe20008000000 */
[----:B--2---:R-:W-:-:S10]  /*1910*/  IMAD.U32 R3, RZ, RZ, UR60 ;  /* 0x0000003cff037e24 */ /* 0x004fd4000f8e00ff */
[----:B------:R-:W2:Y:S01]  /*1920*/  I2F.RP R6, UR6 ;  /* 0x0000000600067d06 */ /* 0x000ea20008209400 */
[----:B-1----:R-:W-:-:S07]  /*1930*/  UISETP.NE.AND UP2, UPT, UR50, URZ, UPT ;  /* 0x000000ff3200728c */ /* 0x002fce000bf45270 */
[----:B--2---:R-:W1:Y:S02]  /*1940*/  MUFU.RCP R5, R6 ;  /* 0x0000000600057308 */ /* 0x004e640000001000 */
[----:B-1----:R-:W-:-:S06]  /*1950*/  VIADD R5, R5, 0xffffffe ;  /* 0x0ffffffe05057836 */ /* 0x002fcc0000000000 */
[----:B------:R-:W1:Y:S02]  /*1960*/  F2I.FTZ.U32.TRUNC.NTZ R0, R5 ;  /* 0x0000000500007305 */ /* 0x000e64000021f000 */
[----:B-1----:R-:W-:Y:S02]  /*1970*/  R2UR UR5, R0 ;  /* 0x00000000000572ca */ /* 0x002fe400000e0000 */
[----:B------:R-:W-:Y:S01]  /*1980*/  IABS R0, R3 ;  /* 0x0000000300007213 */ /* 0x000fe20000000000 */
[----:B------:R-:W-:-:S03]  /*1990*/  IMAD.U32 R3, RZ, RZ, UR22 ;  /* 0x00000016ff037e24 */ /* 0x000fc6000f8e00ff */
[----:B------:R-:W-:Y:S01]  /*19a0*/  R2UR UR9, R0 ;  /* 0x00000000000972ca */ /* 0x000fe200000e0000 */
[----:B------:R-:W-:Y:S01]  /*19b0*/  IMAD.MOV R0, RZ, RZ, -R4 ;  /* 0x000000ffff007224 */ /* 0x000fe200078e0a04 */
[----:B------:R-:W-:-:S04]  /*19c0*/  IABS R3, R3 ;  /* 0x0000000300037213 */ /* 0x000fc80000000000 */
[----:B------:R-:W-:Y:S01]  /*19d0*/  R2UR UR8, R3 ;  /* 0x00000000030872ca */ /* 0x000fe200000e0000 */
[----:B------:R-:W-:-:S04]  /*19e0*/  UIADD3 UR4, UPT, UPT, URZ, -UR5, URZ ;  /* 0x80000005ff047290 */ /* 0x000fc8000fffe0ff */
[----:B------:R-:W-:Y:S02]  /*19f0*/  UIMAD UR7, UR4, UR6, URZ ;  /* 0x00000006040772a4 */ /* 0x000fe4000f8e02ff */
[----:B------:R-:W1:Y:S01]  /*1a00*/  I2F.RP R3, UR9 ;  /* 0x0000000900037d06 */ /* 0x000e620008209400 */
[----:B------:R-:W-:Y:S02]  /*1a10*/  UMOV UR4, URZ ;  /* 0x000000ff00047c82 */ /* 0x000fe40008000000 */
[----:B------:R-:W-:Y:S02]  /*1a20*/  UIMAD.WIDE.U32 UR4, UR5, UR7, UR4 ;  /* 0x00000007050472a5 */ /* 0x000fe4000f8e0004 */
[----:B------:R-:W-:-:S05]  /*1a30*/  R2UR UR7, R0 ;  /* 0x00000000000772ca */ /* 0x000fca00000e0000 */
[----:B------:R-:W-:Y:S02]  /*1a40*/  UMOV UR4, UR5 ;  /* 0x0000000500047c82 */ /* 0x000fe40008000000 */
[----:B------:R-:W-:Y:S01]  /*1a50*/  UIMAD.WIDE.U32 UR4, UR4, UR8, URZ ;  /* 0x00000008040472a5 */ /* 0x000fe2000f8e00ff */
[----:B-1----:R-:W1:Y:S06]  /*1a60*/  MUFU.RCP R3, R3 ;  /* 0x0000000300037308 */ /* 0x002e6c0000001000 */
[----:B------:R-:W-:Y:S02]  /*1a70*/  UMOV UR4, UR5 ;  /* 0x0000000500047c82 */ /* 0x000fe40008000000 */
[----:B------:R-:W-:-:S04]  /*1a80*/  UIMAD UR5, UR4, UR7, UR8 ;  /* 0x00000007040572a4 */ /* 0x000fc8000f8e0208 */
[----:B------:R-:W-:Y:S01]  /*1a90*/  UISETP.GT.U32.AND UP0, UPT, UR6, UR5, UPT ;  /* 0x000000050600728c */ /* 0x000fe2000bf04070 */
[----:B-1----:R-:W-:-:S10]  /*1aa0*/  VIADD R4, R3, 0xffffffe ;  /* 0x0ffffffe03047836 */ /* 0x002fd40000000000 */
[----:B------:R-:W-:Y:S01]  /*1ab0*/  @!UP0 UIADD3 UR5, UPT, UPT, UR5, -UR6, URZ ;  /* 0x8000000605058290 */ /* 0x000fe2000fffe0ff */
[----:B------:R-:W1:Y:S01]  /*1ac0*/  F2I.FTZ.U32.TRUNC.NTZ R0, R4 ;  /* 0x0000000400007305 */ /* 0x000e62000021f000 */
[----:B------:R-:W-:Y:S02]  /*1ad0*/  @!UP0 UIADD3 UR4, UPT, UPT, UR4, 0x1, URZ ;  /* 0x0000000104048890 */ /* 0x000fe4000fffe0ff */
[----:B------:R-:W-:Y:S02]  /*1ae0*/  UISETP.GE.U32.AND UP1, UPT, UR5, UR6, UPT ;  /* 0x000000060500728c */ /* 0x000fe4000bf26070 */
[----:B------:R-:W-:-:S04]  /*1af0*/  ULOP3.LUT UR5, UR22, UR61, URZ, 0x3c, !UPT ;  /* 0x0000003d16057292 */ /* 0x000fc8000f8e3cff */
[----:B------:R-:W-:-:S05]  /*1b00*/  UISETP.GE.AND UP0, UPT, UR5, URZ, UPT ;  /* 0x000000ff0500728c */ /* 0x000fca000bf06270 */
[----:B------:R-:W-:Y:S01]  /*1b10*/  @UP1 UIADD3 UR4, UPT, UPT, UR4, 0x1, URZ ;  /* 0x0000000104041890 */ /* 0x000fe2000fffe0ff */
[----:B-1----:R-:W-:Y:S01]  /*1b20*/  R2UR UR5, R0 ;  /* 0x00000000000572ca */ /* 0x002fe200000e0000 */
[----:B------:R-:W-:Y:S01]  /*1b30*/  UISETP.NE.AND UP1, UPT, UR61, URZ, UPT ;  /* 0x000000ff3d00728c */ /* 0x000fe2000bf25270 */
[----:B------:R-:W-:-:S04]  /*1b40*/  IMAD.U32 R0, RZ, RZ, UR50 ;  /* 0x00000032ff007e24 */ /* 0x000fc8000f8e00ff */
[----:B------:R-:W-:Y:S01]  /*1b50*/  UMOV UR8, UR4 ;  /* 0x0000000400087c82 */ /* 0x000fe20008000000 */
[----:B------:R-:W-:Y:S01]  /*1b60*/  IABS R0, R0 ;  /* 0x0000000000007213 */ /* 0x000fe20000000000 */
[----:B------:R-:W-:-:S03]  /*1b70*/  @!UP0 UIADD3 UR8, UPT, UPT, -UR8, URZ, URZ ;  /* 0x000000ff08088290 */ /* 0x000fc6000fffe1ff */
[----:B------:R-:W-:Y:S01]  /*1b80*/  R2UR UR10, R0 ;  /* 0x00000000000a72ca */ /* 0x000fe200000e0000 */
[----:B------:R-:W-:Y:S02]  /*1b90*/  @!UP1 ULOP3.LUT UR8, URZ, UR61, URZ, 0x33, !UPT ;  /* 0x0000003dff089292 */ /* 0x000fe4000f8e33ff */
[----:B------:R-:W-:-:S04]  /*1ba0*/  UIADD3 UR4, UPT, UPT, URZ, -UR5, URZ ;  /* 0x80000005ff047290 */ /* 0x000fc8000fffe0ff */
[----:B------:R-:W-:Y:S01]  /*1bb0*/  IMAD.U32 R3, RZ, RZ, UR8 ;  /* 0x00000008ff037e24 */ /* 0x000fe2000f8e00ff */
[----:B------:R-:W-:-:S03]  /*1bc0*/  UIMAD UR6, UR4, UR9, URZ ;  /* 0x00000009040672a4 */ /* 0x000fc6000f8e02ff */
[----:B------:R-:W-:Y:S01]  /*1bd0*/  UMOV UR4, URZ ;  /* 0x000000ff00047c82 */ /* 0x000fe20008000000 */
[----:B------:R-:W-:Y:S01]  /*1be0*/  IABS R3, R3 ;  /* 0x0000000300037213 */ /* 0x000fe20000000000 */
[----:B------:R-:W-:-:S03]  /*1bf0*/  UIMAD.WIDE.U32 UR4, UR5, UR6, UR4 ;  /* 0x00000006050472a5 */ /* 0x000fc6000f8e0004 */
[----:B------:R-:W-:Y:S02]  /*1c00*/  R2UR UR7, R3 ;  /* 0x00000000030772ca */ /* 0x000fe400000e0000 */
[----:B------:R-:W1:Y:S02]  /*1c10*/  I2F.RP R3, UR10 ;  /* 0x0000000a00037d06 */ /* 0x000e640008209400 */
[----:B------:R-:W-:-:S09]  /*1c20*/  UMOV UR4, UR5 ;  /* 0x0000000500047c82 */ /* 0x000fd20008000000 */
[----:B------:R-:W-:Y:S01]  /*1c30*/  UIMAD.WIDE.U32 UR4, UR4, UR7, URZ ;  /* 0x00000007040472a5 */ /* 0x000fe2000f8e00ff */
[----:B-1----:R-:W1:Y:S06]  /*1c40*/  MUFU.RCP R0, R3 ;  /* 0x0000000300007308 */ /* 0x002e6c0000001000 */
[----:B------:R-:W-:Y:S02]  /*1c50*/  UMOV UR4, UR5 ;  /* 0x0000000500047c82 */ /* 0x000fe40008000000 */
[----:B------:R-:W-:-:S04]  /*1c60*/  UIADD3 UR5, UPT, UPT, -UR4, URZ, URZ ;  /* 0x000000ff04057290 */ /* 0x000fc8000fffe1ff */
[----:B------:R-:W-:Y:S01]  /*1c70*/  UIMAD UR5, UR9, UR5, UR7 ;  /* 0x00000005090572a4 */ /* 0x000fe2000f8e0207 */
[----:B------:R-:W2:Y:S03]  /*1c80*/  S2UR UR7, SR_CgaCtaId ;  /* 0x00000000000779c3 */ /* 0x000ea60000008800 */
[----:B------:R-:W-:Y:S01]  /*1c90*/  UISETP.GT.U32.AND UP0, UPT, UR9, UR5, UPT ;  /* 0x000000050900728c */ /* 0x000fe2000bf04070 */
[----:B-1----:R-:W-:Y:S02]  /*1ca0*/  VIADD R0, R0, 0xffffffe ;  /* 0x0ffffffe00007836 */ /* 0x002fe40000000000 */
[----:B------:R-:W-:-:S04]  /*1cb0*/  IMAD.U32 R3, RZ, RZ, UR32 ;  /* 0x00000020ff037e24 */ /* 0x000fc8000f8e00ff */
[----:B------:R-:W1:Y:S04]  /*1cc0*/  F2I.FTZ.U32.TRUNC.NTZ R0, R0 ;  /* 0x0000000000007305 */ /* 0x000e68000021f000 */
[----:B------:R-:W-:Y:S01]  /*1cd0*/  @!UP0 UIADD3 UR5, UPT, UPT, UR5, -UR9, URZ ;  /* 0x8000000905058290 */ /* 0x000fe2000fffe0ff */
[----:B------:R-:W-:Y:S01]  /*1ce0*/  SHF.L.U32 R3, R3, 0x1f, RZ ;  /* 0x0000001f03037819 */ /* 0x000fe200000006ff */
[----:B------:R-:W-:Y:S02]  /*1cf0*/  @!UP0 UIADD3 UR4, UPT, UPT, UR4, 0x1, URZ ;  /* 0x0000000104048890 */ /* 0x000fe4000fffe0ff */
[----:B------:R-:W-:Y:S02]  /*1d00*/  UISETP.GE.U32.AND UP1, UPT, UR5, UR9, UPT ;  /* 0x000000090500728c */ /* 0x000fe4000bf26070 */
[----:B------:R-:W-:-:S04]  /*1d10*/  ULOP3.LUT UR5, UR8, UR60, URZ, 0x3c, !UPT ;  /* 0x0000003c08057292 */ /* 0x000fc8000f8e3cff */
[----:B------:R-:W-:Y:S02]  /*1d20*/  UISETP.GE.AND UP0, UPT, UR5, URZ, UPT ;  /* 0x000000ff0500728c */ /* 0x000fe4000bf06270 */
[----:B--2---:R-:W-:Y:S01]  /*1d30*/  ULEA UR33, UR7, UR33, 0x18 ;  /* 0x0000002107217291 */ /* 0x004fe2000f8ec0ff */
[----:B-1----:R-:W-:Y:S02]  /*1d40*/  R2UR UR5, R0 ;  /* 0x00000000000572ca */ /* 0x002fe400000e0000 */
[----:B------:R-:W-:Y:S02]  /*1d50*/  @UP1 UIADD3 UR4, UPT, UPT, UR4, 0x1, URZ ;  /* 0x0000000104041890 */ /* 0x000fe4000fffe0ff */
[----:B------:R-:W-:Y:S02]  /*1d60*/  UISETP.NE.AND UP1, UPT, UR60, URZ, UPT ;  /* 0x000000ff3c00728c */ /* 0x000fe4000bf25270 */
[----:B------:R-:W-:-:S03]  /*1d70*/  ULEA UR7, UR36, UR33, 0x3 ;  /* 0x0000002124077291 */ /* 0x000fc6000f8e18ff */
[----:B------:R-:W-:Y:S02]  /*1d80*/  UMOV UR6, UR4 ;  /* 0x0000000400067c82 */ /* 0x000fe40008000000 */
[----:B------:R-:W-:Y:S02]  /*1d90*/  @!UP0 UIADD3 UR6, UPT, UPT, -UR6, URZ, URZ ;  /* 0x000000ff06068290 */ /* 0x000fe4000fffe1ff */
[----:B------:R-:W-:Y:S02]  /*1da0*/  UIADD3 UR4, UPT, UPT, URZ, -UR5, URZ ;  /* 0x80000005ff047290 */ /* 0x000fe4000fffe0ff */
[----:B------:R1:W2:Y:S01]  /*1db0*/  SYNCS.PHASECHK.TRANS64.TRYWAIT P0, [UR7+0x50], R3 ;  /* 0x00005003ff0075a7 */ /* 0x0002a20008001107 */
[----:B------:R-:W-:Y:S02]  /*1dc0*/  @!UP1 ULOP3.LUT UR6, URZ, UR60, URZ, 0x33, !UPT ;  /* 0x0000003cff069292 */ /* 0x000fe4000f8e33ff */
[----:B------:R-:W-:-:S03]  /*1dd0*/  UIMAD UR7, UR4, UR10, URZ ;  /* 0x0000000a040772a4 */ /* 0x000fc6000f8e02ff */
[----:B------:R-:W-:Y:S01]  /*1de0*/  UMOV UR4, URZ ;  /* 0x000000ff00047c82 */ /* 0x000fe20008000000 */
[----:B------:R-:W-:Y:S01]  /*1df0*/  IMAD.U32 R0, RZ, RZ, UR6 ;  /* 0x00000006ff007e24 */ /* 0x000fe2000f8e00ff */
[----:B------:R-:W-:Y:S02]  /*1e00*/  UIMAD.WIDE.U32 UR4, UR5, UR7, UR4 ;  /* 0x00000007050472a5 */ /* 0x000fe4000f8e0004 */
[----:B------:R-:W-:Y:S02]  /*1e10*/  ULEA.HI UR7, UR29, UR29, URZ, 0x1 ;  /* 0x0000001d1d077291 */ /* 0x000fe4000f8f08ff */
[----:B------:R-:W-:Y:S02]  /*1e20*/  IABS R0, R0 ;  /* 0x0000000000007213 */ /* 0x000fe40000000000 */
[----:B------:R-:W-:Y:S02]  /*1e30*/  USHF.L.U32 UR7, UR7, 0x7, URZ ;  /* 0x0000000707077899 */ /* 0x000fe400080006ff */
[----:B------:R-:W-:Y:S01]  /*1e40*/  R2UR UR9, R0 ;  /* 0x00000000000972ca */ /* 0x000fe200000e0000 */
[----:B------:R-:W-:Y:S01]  /*1e50*/  UMOV UR4, UR5 ;  /* 0x0000000500047c82 */ /* 0x000fe20008000000 */
[----:B------:R-:W-:-:S04]  /*1e60*/  ULOP3.LUT UR42, UR7, 0xffffff00, URZ, 0xc0, !UPT ;  /* 0xffffff00072a7892 */ /* 0x000fc8000f8ec0ff */
[----:B------:R-:W-:-:S07]  /*1e70*/  ULOP3.LUT UR42, UR42, 0x80, UR69, 0xf8, !UPT ;  /* 0x000000802a2a7892 */ /* 0x000fce000f8ef845 */
[----:B------:R-:W-:-:S07]  /*1e80*/  UIMAD.WIDE.U32 UR4, UR4, UR9, URZ ;  /* 0x00000009040472a5 */ /* 0x000fce000f8e00ff */
[----:B------:R-:W-:Y:S02]  /*1e90*/  UMOV UR4, UR5 ;  /* 0x0000000500047c82 */ /* 0x000fe40008000000 */
[----:B------:R-:W-:-:S04]  /*1ea0*/  UIADD3 UR5, UPT, UPT, -UR4, URZ, URZ ;  /* 0x000000ff04057290 */ /* 0x000fc8000fffe1ff */
[----:B------:R-:W-:-:S04]  /*1eb0*/  UIMAD UR5, UR10, UR5, UR9 ;  /* 0x000000050a0572a4 */ /* 0x000fc8000f8e0209 */
[----:B------:R-:W-:-:S11]  /*1ec0*/  UISETP.GT.U32.AND UP0, UPT, UR10, UR5, UPT ;  /* 0x000000050a00728c */ /* 0x000fd6000bf04070 */
[----:B------:R-:W-:Y:S02]  /*1ed0*/  @!UP0 UIADD3 UR5, UPT, UPT, UR5, -UR10, URZ ;  /* 0x8000000a05058290 */ /* 0x000fe4000fffe0ff */
[----:B------:R-:W-:Y:S02]  /*1ee0*/  @!UP0 UIADD3 UR4, UPT, UPT, UR4, 0x1, URZ ;  /* 0x0000000104048890 */ /* 0x000fe4000fffe0ff */
[----:B------:R-:W-:Y:S02]  /*1ef0*/  UISETP.GE.U32.AND UP1, UPT, UR5, UR10, UPT ;  /* 0x0000000a0500728c */ /* 0x000fe4000bf26070 */
[----:B------:R-:W-:Y:S02]  /*1f00*/  ULOP3.LUT UR5, UR6, UR50, URZ, 0x3c, !UPT ;  /* 0x0000003206057292 */ /* 0x000fe4000f8e3cff */
[----:B------:R-:W-:Y:S02]  /*1f10*/  UIADD3 UR10, UPT, UPT, -UR8, URZ, URZ ;  /* 0x000000ff080a7290 */ /* 0x000fe4000fffe1ff */
[----:B------:R-:W-:-:S02]  /*1f20*/  UISETP.GE.AND UP0, UPT, UR5, URZ, UPT ;  /* 0x000000ff0500728c */ /* 0x000fc4000bf06270 */
[----:B------:R-:W-:Y:S02]  /*1f30*/  UIMAD UR10, UR61, UR10, UR22 ;  /* 0x0000000a3d0a72a4 */ /* 0x000fe4000f8e0216 */
[----:B------:R-:W-:Y:S02]  /*1f40*/  UIADD3 UR5, UPT, UPT, -UR6, URZ, URZ ;  /* 0x000000ff06057290 */ /* 0x000fe4000fffe1ff */
[----:B------:R-:W-:Y:S02]  /*1f50*/  @UP1 UIADD3 UR4, UPT, UPT, UR4, 0x1, URZ ;  /* 0x0000000104041890 */ /* 0x000fe4000fffe0ff */
[----:B------:R-:W-:Y:S02]  /*1f60*/  ULEA UR10, UR10, UR67, 0x6 ;  /* 0x000000430a0a7291 */ /* 0x000fe4000f8e30ff */
[----:B------:R-:W-:-:S03]  /*1f70*/  UIMAD UR60, UR60, UR5, UR8 ;  /* 0x000000053c3c72a4 */ /* 0x000fc6000f8e0208 */
[----:B------:R-:W-:Y:S02]  /*1f80*/  UMOV UR55, UR4 ;  /* 0x0000000400377c82 */ /* 0x000fe40008000000 */
[----:B------:R-:W-:Y:S02]  /*1f90*/  @!UP0 UIADD3 UR55, UPT, UPT, -UR55, URZ, URZ ;  /* 0x000000ff37378290 */ /* 0x000fe4000fffe1ff */
[----:B------:R-:W-:Y:S02]  /*1fa0*/  UISETP.GE.U32.AND UP0, UPT, UR68, 0x7f, UPT ;  /* 0x0000007f4400788c */ /* 0x000fe4000bf06070 */
[----:B------:R-:W-:-:S04]  /*1fb0*/  @!UP2 ULOP3.LUT UR55, URZ, UR50, URZ, 0x33, !UPT ;  /* 0x00000032ff37a292 */ /* 0x000fc8000f8e33ff */
[----:B------:R-:W-:-:S04]  /*1fc0*/  UIADD3 UR4, UPT, UPT, -UR55, URZ, URZ ;  /* 0x000000ff37047290 */ /* 0x000fc8000fffe1ff */
[----:B------:R-:W-:Y:S01]  /*1fd0*/  UIMAD UR50, UR50, UR4, UR6 ;  /* 0x00000004323272a4 */ /* 0x000fe2000f8e0206 */
[----:B-12---:R-:W-:Y:S11]  /*1fe0*/  BRA.U !UP0, `(.L_x_23) ;  /* 0x0000000508807547 */ /* 0x006ff6000b800000 */
[----:B------:R-:W1:Y:S01]  /*1ff0*/  LDCU UR11, c[0x0][0x5c8] ;  /* 0x0000b900ff0b77ac */ /* 0x000e620008000800 */
[----:B------:R-:W2:Y:S01]  /*2000*/  LDCU.64 UR8, c[0x0][0x5c0] ;  /* 0x0000b800ff0877ac */ /* 0x000ea20008000a00 */
[----:B------:R-:W2:Y:S01]  /*2010*/  LDCU.64 UR48, c[0x0][0x5f8] ;  /* 0x0000bf00ff3077ac */ /* 0x000ea20008000a00 */
[----:B------:R-:W1:Y:S01]  /*2020*/  LDCU UR37, c[0x0][0x600] ;  /* 0x0000c000ff2577ac */ /* 0x000e620008000800 */
[----:B------:R-:W4:Y:S01]  /*2030*/  LDCU UR24, c[0x0][0x5a8] ;  /* 0x0000b500ff1877ac */ /* 0x000f220008000800 */
[----:B------:R-:W1:Y:S01]  /*2040*/  LDCU UR23, c[0x0][0x59c] ;  /* 0x0000b380ff1777ac */ /* 0x000e620008000800 */
[----:B------:R-:W1:Y:S01]  /*2050*/  LDCU UR22, c[0x0][0x590] ;  /* 0x0000b200ff1677ac */ /* 0x000e620008000800 */
[----:B------:R-:W1:Y:S01]  /*2060*/  LDCU UR28, c[0x0][0x594] ;  /* 0x0000b280ff1c77ac */ /* 0x000e620008000800 */
[----:B------:R-:W1:Y:S01]  /*2070*/  LDCU UR27, c[0x0][0x598] ;  /* 0x0000b300ff1b77ac */ /* 0x000e620008000800 */
[----:B------:R-:W3:Y:S01]  /*2080*/  LDCU UR26, c[0x0][0x5ac] ;  /* 0x0000b580ff1a77ac */ /* 0x000ee20008000800 */
[----:B------:R-:W3:Y:S01]  /*2090*/  LDCU UR25, c[0x0][0x5b0] ;  /* 0x0000b600ff1977ac */ /* 0x000ee20008000800 */
[----:B------:R-:W3:Y:S01]  /*20a0*/  LDCU UR5, c[0x0][0x5cc] ;  /* 0x0000b980ff0577ac */ /* 0x000ee20008000800 */
[----:B------:R-:W3:Y:S01]  /*20b0*/  LDCU UR4, c[0x0][0x5ec] ;  /* 0x0000bd80ff0477ac */ /* 0x000ee20008000800 */
[----:B------:R-:W3:Y:S01]  /*20c0*/  LDCU.64 UR20, c[0x0][0x5a0] ;  /* 0x0000b400ff1477ac */ /* 0x000ee20008000a00 */
[----:B------:R-:W3:Y:S01]  /*20d0*/  LDCU.64 UR16, c[0x0][0x5d0] ;  /* 0x0000ba00ff1077ac */ /* 0x000ee20008000a00 */
[----:B------:R-:W3:Y:S01]  /*20e0*/  LDCU.64 UR6, c[0x0][0x5f0] ;  /* 0x0000be00ff0677ac */ /* 0x000ee20008000a00 */
[----:B--2---:R-:W-:-:S02]  /*20f0*/  UIMAD UR48, UR60, UR8, UR48 ;  /* 0x000000083c3072a4 */ /* 0x004fc4000f8e0230 */
[----:B------:R-:W-:Y:S02]  /*2100*/  UIMAD UR38, UR50, UR9, UR49 ;  /* 0x00000009322672a4 */ /* 0x000fe4000f8e0231 */
[----:B------:R-:W-:Y:S02]  /*2110*/  UIADD3 UR46, UPT, UPT, UR42, 0x40, URZ ;  /* 0x000000402a2e7890 */ /* 0x000fe4000fffe0ff */
[----:B-1----:R-:W-:Y:S01]  /*2120*/  UIMAD UR37, UR55, UR11, UR37 ;  /* 0x0000000b372572a4 */ /* 0x002fe2000f8e0225 */
[----:B------:R-:W-:Y:S01]  /*2130*/  UMOV UR18, URZ ;  /* 0x000000ff00127c82 */ /* 0x000fe20008000000 */
[----:B----4-:R-:W-:-:S10]  /*2140*/  UMOV UR14, UR36 ;  /* 0x00000024000e7c82 */ /* 0x010fd40008000000 */
.L_x_29:
[----:B------:R-:W-:Y:S01]  /*2150*/  @!P3 MOV R3, 0xa000 ;  /* 0x0000a0000003b802 */ /* 0x000fe20000000f00 */
[----:B------:R-:W-:Y:S01]  /*2160*/  ULEA UR11, UR14, UR33, 0x3 ;  /* 0x000000210e0b7291 */ /* 0x000fe2000f8e18ff */
[----:B--2---:R-:W-:Y:S11]  /*2170*/  @P0 BRA `(.L_x_24) ;  /* 0x0000000000100947 */ /* 0x004ff60003800000 */
[----:B------:R-:W-:Y:S04]  /*2180*/  MOV R0, UR32 ;  /* 0x0000002000007c02 */ /* 0x000fe80008000f00 */
[----:B------:R-:W-:Y:S04]  /*2190*/  SHF.L.U32 R5, R0, 0x1f, RZ ;  /* 0x0000001f00057819 */ /* 0x000fe800000006ff */
[----:B------:R-:W1:Y:S02]  /*21a0*/  SYNCS.PHASECHK.TRANS64.TRYWAIT P0, [UR11+0x50], R5 ;  /* 0x00005005ff0075a7 */ /* 0x000e64000800110b */
[----:B-1----:R-:W-:Y:S05]  /*21b0*/  @!P0 BRA `(.L_x_25) ;  /* 0x00000078001c8947 */ /* 0x002fea0003800000 */
.L_x_24:
[----:B------:R2:W-:Y:S01]  /*21c0*/  @!P3 SYNCS.ARRIVE.TRANS64 RZ, [UR11], R3 ;  /* 0x00000003ffffb9a7 */ /* 0x0005e2000800000b */
[----:B------:R-:W-:Y:S04]  /*21d0*/  ULOP3.LUT UR8, UR54, 0x2, URZ, 0xfc, !UPT ;  /* 0x0000000236087892 */ /* 0x000fe8000f8efcff */
[----:B------:R-:W-:Y:S09]  /*21e0*/  UISETP.NE.AND UP0, UPT, UR8, 0x2, UPT ;  /* 0x000000020800788c */ /* 0x000ff2000bf05270 */
[----:B------:R-:W-:Y:S05]  /*21f0*/  BRA.U UP0, `(.L_x_26) ;  /* 0x0000000100047547 */ /* 0x000fea000b800000 */
[----:B---3--:R-:W-:Y:S05]  /*2200*/  BPT.TRAP 0x1 ;  /* 0x000000040000795c */ /* 0x008fea0000300000 */
.L_x_26:
[----:B------:R-:W-:Y:S04]  /*2210*/  BSSY.RECONVERGENT B0, `(.L_x_27) ;  /* 0x0000003000007945 */ /* 0x000fe80003800200 */
[----:B------:R-:W-:Y:S05]  /*2220*/  @P2 BRA `(.L_x_28) ;  /* 0x0000000000042947 */ /* 0x000fea0003800000 */
[----:B---3--:R-:W-:Y:S05]  /*2230*/  BPT.TRAP 0x1 ;  /* 0x000000040000795c */ /* 0x008fea0000300000 */
.L_x_28:
[----:B---3--:R-:W-:Y:S05]  /*2240*/  BSYNC.RECONVERGENT B0 ;  /* 0x0000000000007941 */ /* 0x008fea0003800200 */
.L_x_27:
[----:B------:R-:W-:Y:S02]  /*2250*/  UIADD3 UR8, UPT, UPT, UR14, 0x1, URZ ;  /* 0x000000010e087890 */ /* 0x000fe4000fffe0ff */
[----:B------:R-:W-:Y:S02]  /*2260*/  USHF.L.U32 UR43, UR18, 0x6, URZ ;  /* 0x00000006122b7899 */ /* 0x000fe400080006ff */
[----:B------:R-:W-:Y:S02]  /*2270*/  UISETP.NE.AND UP0, UPT, UR8, 0xa, UPT ;  /* 0x0000000a0800788c */ /* 0x000fe4000bf05270 */
[----:B------:R-:W-:Y:S02]  /*2280*/  UISETP.NE.AND UP2, UPT, UR23, 0x1, UPT ;  /* 0x000000011700788c */ /* 0x000fe4000bf45270 */
[----:B------:R-:W-:Y:S02]  /*2290*/  USEL UR9, URZ, 0x1, UP0 ;  /* 0x00000001ff097887 */ /* 0x000fe40008000000 */
[----:B------:R-:W-:Y:S02]  /*22a0*/  USEL UR36, UR8, URZ, UP0 ;  /* 0x000000ff08247287 */ /* 0x000fe40008000000 */
[----:B------:R-:W-:Y:S02]  /*22b0*/  ULOP3.LUT UR32, UR32, UR9, URZ, 0x3c, !UPT ;  /* 0x0000000920207292 */ /* 0x000fe4000f8e3cff */
[----:B------:R-:W-:Y:S02]  /*22c0*/  ULEA UR8, UR36, UR33, 0x3 ;  /* 0x0000002124087291 */ /* 0x000fe4000f8e18ff */
[----:B------:R-:W-:Y:S02]  /*22d0*/  UISETP.NE.AND UP0, UPT, UR22, 0x1, UPT ;  /* 0x000000011600788c */ /* 0x000fe4000bf05270 */
[----:B------:R-:W-:Y:S01]  /*22e0*/  ULEA UR19, UR14, UR33, 0xe ;  /* 0x000000210e137291 */ /* 0x000fe2000f8e70ff */
[----:B-1----:R-:W-:Y:S01]  /*22f0*/  MOV R0, UR32 ;  /* 0x0000002000007c02 */ /* 0x002fe20008000f00 */
[----:B------:R-:W-:Y:S02]  /*2300*/  UIADD3 UR30, UP1, UPT, UR56, 0x80, URZ ;  /* 0x00000080381e7890 */ /* 0x000fe4000ff3e0ff */
[----:B------:R-:W-:Y:S01]  /*2310*/  ULOP3.LUT UR41, UR11, 0xfefffff8, URZ, 0xc0, !UPT ;  /* 0xfefffff80b297892 */ /* 0x000fe2000f8ec0ff */
[----:B--2---:R-:W-:Y:S01]  /*2320*/  SHF.L.U32 R3, R0, 0x1f, RZ ;  /* 0x0000001f00037819 */ /* 0x004fe200000006ff */
[----:B------:R-:W-:Y:S02]  /*2330*/  UISETP.NE.AND UP3, UPT, UR24, 0x1, UPT ;  /* 0x000000011800788c */ /* 0x000fe4000bf65270 */
[----:B------:R-:W-:Y:S01]  /*2340*/  UIADD3.X UR31, UPT, UPT, URZ, UR57, URZ, UP1, !UPT ;  /* 0x00000039ff1f7290 */ /* 0x000fe20008ffe4ff */
[----:B------:R1:W2:Y:S01]  /*2350*/  SYNCS.PHASECHK.TRANS64.TRYWAIT P0, [UR8+0x50], R3 ;  /* 0x00005003ff0075a7 */ /* 0x0002a20008001108 */
[----:B------:R-:W-:Y:S02]  /*2360*/  UIMAD.WIDE.U32 UR8, UR43, UR28, URZ ;  /* 0x0000001c2b0872a5 */ /* 0x000fe4000f8e00ff */
[----:B------:R-:W-:Y:S02]  /*2370*/  ULEA UR8, UR38, UR48, 0x5 ;  /* 0x0000003026087291 */ /* 0x000fe4000f8e28ff */
[----:B------:R-:W-:Y:S02]  /*2380*/  USHF.R.U32.HI UR9, URZ, UR27, UR9 ;  /* 0x0000001bff097299 */ /* 0x000fe40008011609 */
[----:B------:R-:W-:Y:S02]  /*2390*/  ULEA UR29, UR37, UR8, 0xa ;  /* 0x00000008251d7291 */ /* 0x000fe4000f8e50ff */
[----:B------:R-:W-:Y:S02]  /*23a0*/  USEL UR9, UR43, UR9, !UP0 ;  /* 0x000000092b097287 */ /* 0x000fe4000c000000 */
[----:B------:R-:W-:Y:S02]  /*23b0*/  UIADD3 UR40, UPT, UPT, UR19, 0x6400, URZ ;  /* 0x0000640013287890 */ /* 0x000fe4000fffe0ff */
[----:B------:R-:W-:Y:S02]  /*23c0*/  UIMAD.WIDE.U32 UR12, UR9, UR20, URZ ;  /* 0x00000014090c72a5 */ /* 0x000fe4000f8e00ff */
[----:B------:R-:W-:Y:S02]  /*23d0*/  ULEA UR12, UR14, UR33, 0xc ;  /* 0x000000210e0c7291 */ /* 0x000fe4000f8e60ff */
[----:B------:R-:W-:Y:S02]  /*23e0*/  USHF.R.U32.HI UR13, URZ, UR21, UR13 ;  /* 0x00000015ff0d7299 */ /* 0x000fe4000801160d */
[----:B------:R-:W-:Y:S02]  /*23f0*/  UIADD3 UR44, UPT, UPT, UR19, 0x8400, URZ ;  /* 0x00008400132c7890 */ /* 0x000fe4000fffe0ff */
[----:B------:R-:W-:Y:S02]  /*2400*/  USEL UR13, UR9, UR13, !UP2 ;  /* 0x0000000d090d7287 */ /* 0x000fe4000d000000 */
[----:B------:R-:W-:Y:S02]  /*2410*/  UIADD3 UR34, UP0, UPT, UR56, 0x180, URZ ;  /* 0x0000018038227890 */ /* 0x000fe4000ff1e0ff */
[----:B------:R-:W-:Y:S02]  /*2420*/  UIMAD.WIDE.U32 UR14, UR13, UR26, URZ ;  /* 0x0000001a0d0e72a5 */ /* 0x000fe4000f8e00ff */
[----:B------:R-:W-:Y:S02]  /*2430*/  UIADD3.X UR35, UPT, UPT, URZ, UR57, URZ, UP0, !UPT ;  /* 0x00000039ff237290 */ /* 0x000fe400087fe4ff */
[----:B------:R-:W-:Y:S01]  /*2440*/  UIADD3 UR18, UPT, UPT, UR18, 0x1, URZ ;  /* 0x0000000112127890 */ /* 0x000fe2000fffe0ff */
[----:B------:R-:W-:Y:S01]  /*2450*/  UMOV UR52, 0x0 ;  /* 0x0000000000347882 */ /* 0x000fe20000000000 */
[----:B------:R-:W-:Y:S02]  /*2460*/  UMOV UR53, 0x10000000 ;  /* 0x1000000000357882 */ /* 0x000fe40000000000 */
[----:B------:R-:W-:Y:S01]  /*2470*/  UISETP.NE.AND UP0, UPT, UR18, UR51, UPT ;  /* 0x000000331200728c */ /* 0x000fe2000bf05270 */
[----:B------:R-:W-:Y:S01]  /*2480*/  UTMALDG.2D.2CTA [UR40], [UR30], desc[UR52] ;  /* 0x000034281e0075b4 */ /* 0x000fe20008209000 */
[----:B------:R-:W-:Y:S01]  /*2490*/  UMOV UR45, UR41 ;  /* 0x00000029002d7c82 */ /* 0x000fe20008000000 */
[----:B------:R-:W-:Y:S01]  /*24a0*/  UMOV UR47, UR43 ;  /* 0x0000002b002f7c82 */ /* 0x000fe20008000000 */
[----:B------:R-:W-:Y:S01]  /*24b0*/  UMOV UR8, UR15 ;  /* 0x0000000f00087c82 */ /* 0x000fe20008000000 */
[----:B------:R-:W-:Y:S01]  /*24c0*/  UMOV UR19, UR51 ;  /* 0x0000003300137c82 */ /* 0x000fe20008000000 */
[----:B------:R-:W-:Y:S02]  /*24d0*/  USHF.R.U32.HI UR11, URZ, UR25, UR8 ;  /* 0x00000019ff0b7299 */ /* 0x000fe40008011608 */
[----:B------:R-:W-:Y:S01]  /*24e0*/  UIADD3 UR8, UPT, UPT, UR12, 0x2e400, URZ ;  /* 0x0002e4000c087890 */ /* 0x000fe2000fffe0ff */
[----:B------:R-:W-:Y:S01]  /*24f0*/  UTMALDG.2D.2CTA [UR44], [UR30], desc[UR52] ;  /* 0x0000342c1e0075b4 */ /* 0x000fe20008209000 */
[----:B------:R-:W-:Y:S02]  /*2500*/  USEL UR14, UR13, UR11, !UP3 ;  /* 0x0000000b0d0e7287 */ /* 0x000fe4000d800000 */
[----:B------:R-:W-:Y:S02]  /*2510*/  UIADD3 UR12, UPT, UPT, -UR9, URZ, URZ ;  /* 0x000000ff090c7290 */ /* 0x000fe4000fffe1ff */
[----:B------:R-:W-:Y:S02]  /*2520*/  UIADD3 UR11, UPT, UPT, -UR13, URZ, URZ ;  /* 0x000000ff0d0b7290 */ /* 0x000fe4000fffe1ff */
[----:B------:R-:W-:Y:S02]  /*2530*/  UIADD3 UR15, UPT, UPT, -UR14, URZ, URZ ;  /* 0x000000ff0e0f7290 */ /* 0x000fe4000fffe1ff */
[----:B------:R-:W-:Y:S02]  /*2540*/  UIMAD UR12, UR22, UR12, UR43 ;  /* 0x0000000c160c72a4 */ /* 0x000fe4000f8e022b */
[----:B------:R-:W-:Y:S02]  /*2550*/  UIMAD UR9, UR23, UR11, UR9 ;  /* 0x0000000b170972a4 */ /* 0x000fe4000f8e0209 */
[----:B------:R-:W-:Y:S02]  /*2560*/  UIMAD UR13, UR24, UR15, UR13 ;  /* 0x0000000f180d72a4 */ /* 0x000fe4000f8e020d */
[----:B------:R-:W-:Y:S02]  /*2570*/  UIMAD UR11, UR12, UR5, UR4 ;  /* 0x000000050c0b72a4 */ /* 0x000fe4000f8e0204 */
[----:B------:R-:W-:Y:S02]  /*2580*/  UIMAD UR12, UR9, UR16, UR6 ;  /* 0x00000010090c72a4 */ /* 0x000fe4000f8e0206 */
[----:B------:R-:W-:Y:S02]  /*2590*/  UIMAD UR13, UR13, UR17, UR7 ;  /* 0x000000110d0d72a4 */ /* 0x000fe4000f8e0207 */
[----:B------:R-:W-:Y:S01]  /*25a0*/  UPRMT UR15, UR29, 0x5410, URZ ;  /* 0x000054101d0f7896 */ /* 0x000fe200080000ff */
[----:B------:R-:W-:Y:S08]  /*25b0*/  UMOV UR9, UR41 ;  /* 0x0000002900097c82 */ /* 0x000ff00008000000 */
[----:B------:R3:W-:Y:S02]  /*25c0*/  UTMALDG.5D.IM2COL.2CTA [UR8], [UR34], UR15, desc[UR52] ;  /* 0x00003408220073b4 */ /* 0x0007e4000826100f */
[----:B---3--:R-:W-:Y:S01]  /*25d0*/  UMOV UR14, UR36 ;  /* 0x00000024000e7c82 */ /* 0x008fe20008000000 */
[----:B-1----:R-:W-:Y:S05]  /*25e0*/  BRA.U UP0, `(.L_x_29) ;  /* 0xfffffff900d87547 */ /* 0x002fea000b83ffff */
.L_x_23:
[----:B------:R-:W-:Y:S01]  /*25f0*/  ULEA UR4, UR36, UR33, 0x3 ;  /* 0x0000002124047291 */ /* 0x000fe2000f8e18ff */
[----:B------:R-:W-:Y:S01]  /*2600*/  MOV R0, UR32 ;  /* 0x0000002000007c02 */ /* 0x000fe20008000f00 */
[----:B------:R-:W-:Y:S01]  /*2610*/  @!P1 SYNCS.ARRIVE.TRANS64.A1T0 RZ, [UR33+0xd8], RZ ;  /* 0x0000d8ffffff99a7 */ /* 0x000fe20008100021 */
[----:B------:R-:W-:Y:S02]  /*2620*/  UISETP.GT.AND UP0, UPT, UR65, UR64, UPT ;  /* 0x000000404100728c */ /* 0x000fe4000bf04270 */
[----:B------:R-:W-:-:S04]  /*2630*/  SHF.L.U32 R0, R0, 0x1f, RZ ;  /* 0x0000001f00007819 */ /* 0x000fc800000006ff */
[----:B--2---:R1:W2:Y:S03]  /*2640*/  SYNCS.PHASECHK.TRANS64.TRYWAIT P0, [UR4+0x50], R0 ;  /* 0x00005000ff0075a7 */ /* 0x0042a60008001104 */
[----:B------:R-:W-:Y:S05]  /*2650*/  BRA.U !UP0, `(.L_x_30) ;  /* 0x00000005087c7547 */ /* 0x000fea000b800000 */
[----:B------:R-:W4:Y:S01]  /*2660*/  LDCU.64 UR12, c[0x0][0x5c0] ;  /* 0x0000b800ff0c77ac */ /* 0x000f220008000a00 */
[----:B------:R-:W4:Y:S01]  /*2670*/  LDCU.64 UR8, c[0x0][0x5f8] ;  /* 0x0000bf00ff0877ac */ /* 0x000f220008000a00 */
[----:B------:R-:W3:Y:S01]  /*2680*/  LDCU UR11, c[0x0][0x5c8] ;  /* 0x0000b900ff0b77ac */ /* 0x000ee20008000800 */
[----:B------:R-:W3:Y:S01]  /*2690*/  LDCU UR38, c[0x0][0x600] ;  /* 0x0000c000ff2677ac */ /* 0x000ee20008000800 */
[----:B------:R-:W1:Y:S01]  /*26a0*/  LDCU UR23, c[0x0][0x5a8] ;  /* 0x0000b500ff1777ac */ /* 0x000e620008000800 */
[----:B------:R-:W1:Y:S01]  /*26b0*/  LDCU UR22, c[0x0][0x59c] ;  /* 0x0000b380ff1677ac */ /* 0x000e620008000800 */
[----:B----4-:R-:W-:Y:S01]  /*26c0*/  UIMAD UR48, UR50, UR13, UR9 ;  /* 0x0000000d323072a4 */ /* 0x010fe2000f8e0209 */
[----:B------:R-:W4:Y:S01]  /*26d0*/  LDCU UR18, c[0x0][0x590] ;  /* 0x0000b200ff1277ac */ /* 0x000f220008000800 */
[----:B------:R-:W1:Y:S01]  /*26e0*/  LDCU UR27, c[0x0][0x594] ;  /* 0x0000b280ff1b77ac */ /* 0x000e620008000800 */
[----:B------:R-:W1:Y:S01]  /*26f0*/  LDCU UR26, c[0x0][0x598] ;  /* 0x0000b300ff1a77ac */ /* 0x000e620008000800 */
[----:B------:R-:W1:Y:S01]  /*2700*/  LDCU UR25, c[0x0][0x5ac] ;  /* 0x0000b580ff1977ac */ /* 0x000e620008000800 */
[----:B------:R-:W1:Y:S01]  /*2710*/  LDCU UR24, c[0x0][0x5b0] ;  /* 0x0000b600ff1877ac */ /* 0x000e620008000800 */
[----:B------:R-:W1:Y:S01]  /*2720*/  LDCU UR5, c[0x0][0x5cc] ;  /* 0x0000b980ff0577ac */ /* 0x000e620008000800 */
[----:B------:R-:W1:Y:S01]  /*2730*/  LDCU UR4, c[0x0][0x5ec] ;  /* 0x0000bd80ff0477ac */ /* 0x000e620008000800 */
[----:B------:R-:W1:Y:S01]  /*2740*/  LDCU.64 UR20, c[0x0][0x5a0] ;  /* 0x0000b400ff1477ac */ /* 0x000e620008000a00 */
[----:B------:R-:W1:Y:S01]  /*2750*/  LDCU.64 UR16, c[0x0][0x5d0] ;  /* 0x0000ba00ff1077ac */ /* 0x000e620008000a00 */
[----:B------:R-:W1:Y:S01]  /*2760*/  LDCU.64 UR6, c[0x0][0x5f0] ;  /* 0x0000be00ff0677ac */ /* 0x000e620008000a00 */
[----:B------:R-:W-:-:S02]  /*2770*/  UIMAD UR49, UR60, UR12, UR8 ;  /* 0x0000000c3c3172a4 */ /* 0x000fc4000f8e0208 */
[----:B------:R-:W-:Y:S02]  /*2780*/  UIADD3 UR50, UPT, UPT, UR66, UR19, URZ ;  /* 0x0000001342327290 */ /* 0x000fe4000fffe0ff */
[----:B------:R-:W-:Y:S02]  /*2790*/  UIADD3 UR46, UPT, UPT, UR42, 0x40, URZ ;  /* 0x000000402a2e7890 */ /* 0x000fe4000fffe0ff */
[----:B---3--:R-:W-:Y:S01]  /*27a0*/  UIMAD UR38, UR55, UR11, UR38 ;  /* 0x0000000b372672a4 */ /* 0x008fe2000f8e0226 */
[----:B------:R-:W-:-:S11]  /*27b0*/  UMOV UR14, UR36 ;  /* 0x00000024000e7c82 */ /* 0x000fd60008000000 */
.L_x_36:
[----:B------:R-:W-:Y:S01]  /*27c0*/  @!P3 MOV R3, 0xa000 ;  /* 0x0000a0000003b802 */ /* 0x000fe20000000f00 */
[----:B------:R-:W-:Y:S01]  /*27d0*/  ULEA UR11, UR14, UR33, 0x3 ;  /* 0x000000210e0b7291 */ /* 0x000fe2000f8e18ff */
[----:B--2---:R-:W-:Y:S11]  /*27e0*/  @P0 BRA `(.L_x_31) ;  /* 0x0000000000100947 */ /* 0x004ff60003800000 */
[----:B-1----:R-:W-:Y:S04]  /*27f0*/  MOV R0, UR32 ;  /* 0x0000002000007c02 */ /* 0x002fe80008000f00 */
[----:B------:R-:W-:Y:S04]  /*2800*/  SHF.L.U32 R5, R0, 0x1f, RZ ;  /* 0x0000001f00057819 */ /* 0x000fe800000006ff */
[----:B------:R-:W1:Y:S02]  /*2810*/  SYNCS.PHASECHK.TRANS64.TRYWAIT P0, [UR11+0x50], R5 ;  /* 0x00005005ff0075a7 */ /* 0x000e64000800110b */
[----:B-1----:R-:W-:Y:S05]  /*2820*/  @!P0 BRA `(.L_x_32) ;  /* 0x0000007000988947 */ /* 0x002fea0003800000 */
.L_x_31:
[----:B------:R2:W-:Y:S01]  /*2830*/  @!P3 SYNCS.ARRIVE.TRANS64 RZ, [UR11], R3 ;  /* 0x00000003ffffb9a7 */ /* 0x0005e2000800000b */
[----:B------:R-:W-:Y:S04]  /*2840*/  ULOP3.LUT UR8, UR54, 0x2, URZ, 0xfc, !UPT ;  /* 0x0000000236087892 */ /* 0x000fe8000f8efcff */
[----:B------:R-:W-:Y:S09]  /*2850*/  UISETP.NE.AND UP0, UPT, UR8, 0x2, UPT ;  /* 0x000000020800788c */ /* 0x000ff2000bf05270 */
[----:B------:R-:W-:Y:S05]  /*2860*/  BRA.U UP0, `(.L_x_33) ;  /* 0x0000000100047547 */ /* 0x000fea000b800000 */
[----:B-1--4-:R-:W-:Y:S05]  /*2870*/  BPT.TRAP 0x1 ;  /* 0x000000040000795c */ /* 0x012fea0000300000 */
.L_x_33:
[----:B------:R-:W-:Y:S04]  /*2880*/  BSSY.RECONVERGENT B0, `(.L_x_34) ;  /* 0x0000003000007945 */ /* 0x000fe80003800200 */
[----:B------:R-:W-:Y:S05]  /*2890*/  @P2 BRA `(.L_x_35) ;  /* 0x0000000000042947 */ /* 0x000fea0003800000 */
[----:B-1--4-:R-:W-:Y:S05]  /*28a0*/  BPT.TRAP 0x1 ;  /* 0x000000040000795c */ /* 0x012fea0000300000 */
.L_x_35:
[----:B-1--4-:R-:W-:Y:S05]  /*28b0*/  BSYNC.RECONVERGENT B0 ;  /* 0x0000000000007941 */ /* 0x012fea0003800200 */
.L_x_34:
        /* <DEDUP_REMOVED lines=10> */
[----:B------:R-:W-:Y:S01]  /*2960*/  MOV R0, UR32 ;  /* 0x0000002000007c02 */ /* 0x000fe20008000f00 */
[----:B------:R-:W-:Y:S02]  /*2970*/  ULEA UR31, UR14, UR33, 0xc ;  /* 0x000000210e1f7291 */ /* 0x000fe4000f8e60ff */
[----:B------:R-:W-:Y:S01]  /*2980*/  UIADD3 UR28, UP1, UPT, UR56, 0x80, URZ ;  /* 0x00000080381c7890 */ /* 0x000fe2000ff3e0ff */
[----:B--2---:R-:W-:Y:S01]  /*2990*/  SHF.L.U32 R3, R0, 0x1f, RZ ;  /* 0x0000001f00037819 */ /* 0x004fe200000006ff */
[----:B------:R-:W-:Y:S02]  /*29a0*/  ULOP3.LUT UR41, UR11, 0xfefffff8, URZ, 0xc0, !UPT ;  /* 0xfefffff80b297892 */ /* 0x000fe4000f8ec0ff */
[----:B------:R-:W-:Y:S01]  /*29b0*/  UISETP.NE.AND UP3, UPT, UR23, 0x1, UPT ;  /* 0x000000011700788c */ /* 0x000fe2000bf65270 */
[----:B------:R1:W2:Y:S01]  /*29c0*/  SYNCS.PHASECHK.TRANS64.TRYWAIT P0, [UR8+0x50], R3 ;  /* 0x00005003ff0075a7 */ /* 0x0002a20008001108 */
[----:B------:R-:W-:Y:S02]  /*29d0*/  UIMAD.WIDE.U32 UR8, UR43, UR27, URZ ;  /* 0x0000001b2b0872a5 */ /* 0x000fe4000f8e00ff */
[----:B------:R-:W-:Y:S02]  /*29e0*/  ULEA UR8, UR48, UR49, 0x5 ;  /* 0x0000003130087291 */ /* 0x000fe4000f8e28ff */
[----:B------:R-:W-:Y:S02]  /*29f0*/  USHF.R.U32.HI UR9, URZ, UR26, UR9 ;  /* 0x0000001aff097299 */ /* 0x000fe40008011609 */
[----:B------:R-:W-:Y:S02]  /*2a00*/  ULEA UR37, UR38, UR8, 0xa ;  /* 0x0000000826257291 */ /* 0x000fe4000f8e50ff */
[----:B------:R-:W-:Y:S02]  /*2a10*/  USEL UR9, UR43, UR9, !UP0 ;  /* 0x000000092b097287 */ /* 0x000fe4000c000000 */
[----:B------:R-:W-:Y:S02]  /*2a20*/  UIADD3.X UR29, UPT, UPT, URZ, UR57, URZ, UP1, !UPT ;  /* 0x00000039ff1d7290 */ /* 0x000fe40008ffe4ff */
[----:B------:R-:W-:Y:S02]  /*2a30*/  UIMAD.WIDE.U32 UR12, UR9, UR20, URZ ;  /* 0x00000014090c72a5 */ /* 0x000fe4000f8e00ff */
[----:B------:R-:W-:Y:S02]  /*2a40*/  UIADD3 UR40, UPT, UPT, UR30, 0x6400, URZ ;  /* 0x000064001e287890 */ /* 0x000fe4000fffe0ff */
[----:B------:R-:W-:Y:S02]  /*2a50*/  USHF.R.U32.HI UR13, URZ, UR21, UR13 ;  /* 0x00000015ff0d7299 */ /* 0x000fe4000801160d */
[----:B------:R-:W-:Y:S02]  /*2a60*/  UIADD3 UR12, UPT, UPT, -UR9, URZ, URZ ;  /* 0x000000ff090c7290 */ /* 0x000fe4000fffe1ff */
[----:B------:R-:W-:Y:S02]  /*2a70*/  USEL UR13, UR9, UR13, !UP2 ;  /* 0x0000000d090d7287 */ /* 0x000fe4000d000000 */
[----:B------:R-:W-:Y:S02]  /*2a80*/  UIADD3 UR44, UPT, UPT, UR30, 0x8400, URZ ;  /* 0x000084001e2c7890 */ /* 0x000fe4000fffe0ff */
[----:B------:R-:W-:Y:S02]  /*2a90*/  UIMAD.WIDE.U32 UR14, UR13, UR25, URZ ;  /* 0x000000190d0e72a5 */ /* 0x000fe4000f8e00ff */
[----:B------:R-:W-:Y:S02]  /*2aa0*/  UIMAD UR12, UR18, UR12, UR43 ;  /* 0x0000000c120c72a4 */ /* 0x000fe4000f8e022b */
[----:B------:R-:W-:Y:S02]  /*2ab0*/  UIADD3 UR34, UP0, UPT, UR56, 0x180, URZ ;  /* 0x0000018038227890 */ /* 0x000fe4000ff1e0ff */
[----:B------:R-:W-:Y:S02]  /*2ac0*/  UIADD3 UR19, UPT, UPT, UR19, 0x1, URZ ;  /* 0x0000000113137890 */ /* 0x000fe4000fffe0ff */
[----:B------:R-:W-:Y:S02]  /*2ad0*/  UIADD3.X UR35, UPT, UPT, URZ, UR57, URZ, UP0, !UPT ;  /* 0x00000039ff237290 */ /* 0x000fe400087fe4ff */
[----:B------:R-:W-:Y:S01]  /*2ae0*/  UISETP.NE.AND UP0, UPT, UR19, UR50, UPT ;  /* 0x000000321300728c */ /* 0x000fe2000bf05270 */
[----:B------:R-:W-:Y:S01]  /*2af0*/  UMOV UR52, 0x0 ;  /* 0x0000000000347882 */ /* 0x000fe20000000000 */
[----:B------:R-:W-:Y:S01]  /*2b00*/  UMOV UR53, 0x10000000 ;  /* 0x1000000000357882 */ /* 0x000fe20000000000 */
[----:B------:R-:W-:Y:S01]  /*2b10*/  UMOV UR45, UR41 ;  /* 0x00000029002d7c82 */ /* 0x000fe20008000000 */
[----:B------:R-:W-:Y:S01]  /*2b20*/  UTMALDG.2D.2CTA [UR40], [UR28], desc[UR52] ;  /* 0x000034281c0075b4 */ /* 0x000fe20008209000 */
[----:B------:R-:W-:Y:S01]  /*2b30*/  UMOV UR47, UR43 ;  /* 0x0000002b002f7c82 */ /* 0x000fe20008000000 */
[----:B------:R-:W-:Y:S02]  /*2b40*/  UMOV UR8, UR15 ;  /* 0x0000000f00087c82 */ /* 0x000fe40008000000 */
[----:B------:R-:W-:Y:S02]  /*2b50*/  USHF.R.U32.HI UR11, URZ, UR24, UR8 ;  /* 0x00000018ff0b7299 */ /* 0x000fe40008011608 */
[----:B------:R-:W-:Y:S02]  /*2b60*/  UIADD3 UR8, UPT, UPT, UR31, 0x2e400, URZ ;  /* 0x0002e4001f087890 */ /* 0x000fe4000fffe0ff */
[----:B------:R-:W-:Y:S01]  /*2b70*/  USEL UR14, UR13, UR11, !UP3 ;  /* 0x0000000b0d0e7287 */ /* 0x000fe2000d800000 */
[----:B------:R-:W-:Y:S01]  /*2b80*/  UTMALDG.2D.2CTA [UR44], [UR28], desc[UR52] ;  /* 0x0000342c1c0075b4 */ /* 0x000fe20008209000 */
[----:B------:R-:W-:Y:S02]  /*2b90*/  UIADD3 UR11, UPT, UPT, -UR13, URZ, URZ ;  /* 0x000000ff0d0b7290 */ /* 0x000fe4000fffe1ff */
[----:B------:R-:W-:Y:S02]  /*2ba0*/  UIADD3 UR15, UPT, UPT, -UR14, URZ, URZ ;  /* 0x000000ff0e0f7290 */ /* 0x000fe4000fffe1ff */
        /* <DEDUP_REMOVED lines=10> */
.L_x_30:
[----:B------:R-:W-:Y:S01]  /*2c50*/  SHF.L.U32 R3, R2, 0x1f, RZ ;  /* 0x0000001f02037819 */ /* 0x000fe200000006ff */
[----:B------:R-:W-:-:S03]  /*2c60*/  NOP ;  /* 0x0000000000007918 */ /* 0x000fc60000000000 */
[----:B--2---:R-:W2:Y:S02]  /*2c70*/  SYNCS.PHASECHK.TRANS64.TRYWAIT P0, [UR33+0xe0], R3 ;  /* 0x0000e003ff0075a7 */ /* 0x004ea40008001121 */
[----:B--2---:R-:W-:Y:S05]  /*2c80*/  @!P0 BRA `(.L_x_37) ;  /* 0x0000006c00988947 */ /* 0x004fea0003800000 */
.L_x_136:
[----:B------:R-:W2:Y:S01]  /*2c90*/  LDS.128 R4, [UR33+0x120] ;  /* 0x00012021ff047984 */ /* 0x000ea20008000c00 */
[----:B------:R-:W-:Y:S02]  /*2ca0*/  UIADD3 UR4, UPT, UPT, UR33, 0xe8, URZ ;  /* 0x000000e821047890 */ /* 0x000fe4000fffe0ff */
[----:B------:R-:W-:Y:S01]  /*2cb0*/  UISETP.GE.AND UP0, UPT, UR39, 0x1, UPT ;  /* 0x000000012700788c */ /* 0x000fe2000bf06270 */
[----:B------:R-:W-:Y:S01]  /*2cc0*/  @!PT LDS RZ, [RZ] ;  /* 0x00000000fffff984 */ /* 0x000fe20000000800 */
[----:B------:R-:W-:Y:S01]  /*2cd0*/  @!PT LDS RZ, [RZ] ;  /* 0x00000000fffff984 */ /* 0x000fe20000000800 */
[----:B------:R-:W-:Y:S01]  /*2ce0*/  @!PT LDS RZ, [RZ] ;  /* 0x00000000fffff984 */ /* 0x000fe20000000800 */
[----:B------:R-:W-:Y:S01]  /*2cf0*/  @!PT LDS RZ, [RZ] ;  /* 0x00000000fffff984 */ /* 0x000fe20000000800 */
[----:B------:R4:W-:Y:S06]  /*2d00*/  MEMBAR.ALL.CTA ;  /* 0x0000000000007992 */ /* 0x0009ec0000008000 */
[----:B----4-:R-:W4:Y:S01]  /*2d10*/  FENCE.VIEW.ASYNC.S ;  /* 0x00000000000073c6 */ /* 0x010f220000000000 */
[----:B------:R-:W-:-:S09]  /*2d20*/  UPRMT UR4, URZ, 0x654, UR4 ;  /* 0x00000654ff047896 */ /* 0x000fd20008000004 */
[----:B----4-:R-:W-:Y:S01]  /*2d30*/  SYNCS.ARRIVE.TRANS64.RED.A1T0 RZ, [UR4], RZ ;  /* 0x000000ffffff79a7 */ /* 0x010fe20008100404 */
[----:B--2---:R-:W-:-:S13]  /*2d40*/  LOP3.LUT P0, RZ, R6, 0x1, RZ, 0xc0, !PT ;  /* 0x0000000106ff7812 */ /* 0x004fda000780c0ff */
[----:B------:R-:W-:Y:S01]  /*2d50*/  VOTEU.ANY UP1, P0 ;  /* 0x0000000000ff7886 */ /* 0x000fe20000020100 */
[----:B------:R-:W-:-:S13]  /*2d60*/  PLOP3.LUT P0, PT, PT, PT, UP1, 0x80, 0x8 ;  /* 0x000000000008781c */ /* 0x000fda0003f0f018 */
[----:B-1----:R-:W-:Y:S02]  /*2d70*/  @P0 MOV R0, R4 ;  /* 0x0000000400000202 */ /* 0x002fe40000000f00 */
[----:B------:R-:W-:Y:S02]  /*2d80*/  @P0 LOP3.LUT R4, R5, 0xffff, RZ, 0xc0, !PT ;  /* 0x0000ffff05040812 */ /* 0x000fe400078ec0ff */
[----:B------:R-:W-:Y:S02]  /*2d90*/  @P0 R2UR UR6, R0 ;  /* 0x00000000000602ca */ /* 0x000fe400000e0000 */
[----:B------:R-:W-:-:S11]  /*2da0*/  @P0 R2UR UR5, R4 ;  /* 0x00000000040502ca */ /* 0x000fd600000e0000 */
[----:B------:R-:W-:Y:S02]  /*2db0*/  @UP1 UMOV UR59, UR6 ;  /* 0x00000006003b1c82 */ /* 0x000fe40008000000 */
[----:B------:R-:W-:Y:S01]  /*2dc0*/  @UP1 UMOV UR58, UR5 ;  /* 0x00000005003a1c82 */ /* 0x000fe20008000000 */
[----:B------:R-:W-:Y:S05]  /*2dd0*/  BRA.U !UP0, `(.L_x_38) ;  /* 0x0000000108d47547 */ /* 0x000fea000b800000 */
[----:B------:R-:W3:Y:S01]  /*2de0*/  LDCU.128 UR16, c[0x0][0xc10] ;  /* 0x00018200ff1077ac */ /* 0x000ee20008000c00 */
[----:B------:R-:W1:Y:S01]  /*2df0*/  LDCU UR20, c[0x0][0xc20] ;  /* 0x00018400ff1477ac */ /* 0x000e620008000800 */
[----:B------:R-:W2:Y:S01]  /*2e00*/  LDCU UR13, c[0x0][0xc0c] ;  /* 0x00018180ff0d77ac */ /* 0x000ea20008000800 */
[----:B------:R-:W4:Y:S01]  /*2e10*/  LDCU.64 UR14, c[0x0][0xc28] ;  /* 0x00018500ff0e77ac */ /* 0x000f220008000a00 */
[----:B------:R-:W-:Y:S02]  /*2e20*/  UISETP.NE.AND UP3, UPT, UR39, 0x1, UPT ;  /* 0x000000012700788c */ /* 0x000fe4000bf65270 */
[----:B---3--:R-:W-:Y:S02]  /*2e30*/  UIMAD.WIDE.U32 UR4, UR62, UR19, URZ ;  /* 0x000000133e0472a5 */ /* 0x008fe4000f8e00ff */
[----:B------:R-:W-:Y:S02]  /*2e40*/  UIMAD.WIDE.U32 UR6, UR63, UR16, URZ ;  /* 0x000000103f0672a5 */ /* 0x000fe4000f8e00ff */
[----:B------:R-:W-:-:S02]  /*2e50*/  UISETP.NE.AND UP0, UPT, UR18, 0x1, UPT ;  /* 0x000000011200788c */ /* 0x000fc4000bf05270 */
[----:B------:R-:W-:Y:S01]  /*2e60*/  UIMAD.WIDE.U32 UR10, UR58, UR19, URZ ;  /* 0x000000133a0a72a5 */ /* 0x000fe2000f8e00ff */
[----:B------:R-:W-:Y:S01]  /*2e70*/  UMOV UR4, UR5 ;  /* 0x0000000500047c82 */ /* 0x000fe20008000000 */
[----:B--2---:R-:W-:Y:S02]  /*2e80*/  UISETP.NE.AND UP2, UPT, UR13, 0x1, UPT ;  /* 0x000000010d00788c */ /* 0x004fe4000bf45270 */
[----:B-1----:R-:W-:Y:S02]  /*2e90*/  USHF.R.U32.HI UR5, URZ, UR20, UR4 ;  /* 0x00000014ff057299 */ /* 0x002fe40008011604 */
[----:B------:R-:W-:Y:S01]  /*2ea0*/  UIMAD.WIDE.U32 UR8, UR59, UR16, URZ ;  /* 0x000000103b0872a5 */ /* 0x000fe2000f8e00ff */
[----:B------:R-:W-:Y:S01]  /*2eb0*/  UMOV UR4, UR7 ;  /* 0x0000000700047c82 */ /* 0x000fe20008000000 */
[----:B------:R-:W-:Y:S02]  /*2ec0*/  USEL UR5, UR62, UR5, !UP0 ;  /* 0x000000053e057287 */ /* 0x000fe4000c000000 */
[----:B------:R-:W-:-:S02]  /*2ed0*/  USHF.R.U32.HI UR4, URZ, UR17, UR4 ;  /* 0x00000011ff047299 */ /* 0x000fc40008011604 */
[----:B----4-:R-:W-:Y:S02]  /*2ee0*/  UIMAD.WIDE.U32 UR6, UR5, UR14, URZ ;  /* 0x0000000e050672a5 */ /* 0x010fe4000f8e00ff */
[----:B------:R-:W-:Y:S01]  /*2ef0*/  USEL UR12, UR63, UR4, !UP2 ;  /* 0x000000043f0c7287 */ /* 0x000fe2000d000000 */
[----:B------:R-:W-:Y:S02]  /*2f00*/  UMOV UR8, UR9 ;  /* 0x0000000900087c82 */ /* 0x000fe40008000000 */
[----:B------:R-:W-:Y:S01]  /*2f10*/  UMOV UR4, UR11 ;  /* 0x0000000b00047c82 */ /* 0x000fe20008000000 */
[----:B------:R-:W-:Y:S01]  /*2f20*/  UIMAD.WIDE.U32 UR10, UR12, UR14, URZ ;  /* 0x0000000e0c0a72a5 */ /* 0x000fe2000f8e00ff */
[----:B------:R-:W-:Y:S01]  /*2f30*/  UMOV UR6, UR7 ;  /* 0x0000000700067c82 */ /* 0x000fe20008000000 */
[----:B------:R-:W-:Y:S02]  /*2f40*/  USHF.R.U32.HI UR4, URZ, UR20, UR4 ;  /* 0x00000014ff047299 */ /* 0x000fe40008011604 */
[----:B------:R-:W-:-:S02]  /*2f50*/  @UP3 USHF.R.U32.HI UR5, URZ, UR15, UR6 ;  /* 0x0000000fff053299 */ /* 0x000fc40008011606 */
[----:B------:R-:W-:Y:S01]  /*2f60*/  USHF.R.U32.HI UR17, URZ, UR17, UR8 ;  /* 0x00000011ff117299 */ /* 0x000fe20008011608 */
[----:B------:R-:W-:Y:S01]  /*2f70*/  UMOV UR6, UR11 ;  /* 0x0000000b00067c82 */ /* 0x000fe20008000000 */
[----:B------:R-:W-:Y:S02]  /*2f80*/  USEL UR4, UR58, UR4, !UP0 ;  /* 0x000000043a047287 */ /* 0x000fe4000c000000 */
[----:B------:R-:W-:Y:S02]  /*2f90*/  @UP3 USHF.R.U32.HI UR12, URZ, UR15, UR6 ;  /* 0x0000000fff0c3299 */ /* 0x000fe40008011606 */
[----:B------:R-:W-:Y:S02]  /*2fa0*/  UIMAD UR6, UR39, UR5, URZ ;  /* 0x00000005270672a4 */ /* 0x000fe4000f8e02ff */
[----:B------:R-:W-:Y:S02]  /*2fb0*/  USEL UR5, UR59, UR17, !UP2 ;  /* 0x000000113b057287 */ /* 0x000fe4000d000000 */
[----:B------:R-:W-:-:S02]  /*2fc0*/  UIMAD UR8, UR39, UR12, URZ ;  /* 0x0000000c270872a4 */ /* 0x000fc4000f8e02ff */
[----:B------:R-:W-:Y:S02]  /*2fd0*/  UISETP.GE.AND UP0, UPT, UR4, UR6, UPT ;  /* 0x000000060400728c */ /* 0x000fe4000bf06270 */
[----:B------:R-:W-:Y:S02]  /*2fe0*/  UIMAD.WIDE.U32 UR6, UR4, UR14, URZ ;  /* 0x0000000e040672a5 */ /* 0x000fe4000f8e00ff */
[----:B------:R-:W-:Y:S02]  /*2ff0*/  UISETP.GE.OR UP0, UPT, UR5, UR8, UP0 ;  /* 0x000000080500728c */ /* 0x000fe40008706670 */
[----:B------:R-:W-:Y:S02]  /*3000*/  UIMAD.WIDE.U32 UR8, UR5, UR14, URZ ;  /* 0x0000000e050872a5 */ /* 0x000fe4000f8e00ff */
[----:B------:R-:W-:Y:S01]  /*3010*/  UIADD3 UR10, UPT, UPT, -UR4, URZ, URZ ;  /* 0x000000ff040a7290 */ /* 0x000fe2000fffe1ff */
[----:B------:R-:W-:Y:S02]  /*3020*/  UMOV UR6, UR7 ;  /* 0x0000000700067c82 */ /* 0x000fe40008000000 */
[----:B------:R-:W-:-:S02]  /*3030*/  USHF.R.U32.HI UR6, URZ, UR15, UR6 ;  /* 0x0000000fff067299 */ /* 0x000fc40008011606 */
[----:B------:R-:W-:Y:S02]  /*3040*/  UIMAD UR10, UR18, UR10, UR58 ;  /* 0x0000000a120a72a4 */ /* 0x000fe4000f8e023a */
[----:B------:R-:W-:Y:S01]  /*3050*/  USEL UR6, UR4, UR6, !UP3 ;  /* 0x0000000604067287 */ /* 0x000fe2000d800000 */
[----:B------:R-:W-:Y:S01]  /*3060*/  @!UP0 UMOV UR7, UR9 ;  /* 0x0000000900078c82 */ /* 0x000fe20008000000 */
[----:B------:R-:W-:Y:S02]  /*3070*/  UIADD3 UR9, UPT, UPT, -UR5, URZ, URZ ;  /* 0x000000ff05097290 */ /* 0x000fe4000fffe1ff */
[----:B------:R-:W-:Y:S02]  /*3080*/  @!UP0 USHF.R.U32.HI UR7, URZ, UR15, UR7 ;  /* 0x0000000fff078299 */ /* 0x000fe40008011607 */
[----:B------:R-:W-:Y:S02]  /*3090*/  UIADD3 UR8, UPT, UPT, -UR6, URZ, URZ ;  /* 0x000000ff06087290 */ /* 0x000fe4000fffe1ff */
[----:B------:R-:W-:-:S02]  /*30a0*/  @!UP0 USEL UR7, UR5, UR7, !UP3 ;  /* 0x0000000705078287 */ /* 0x000fc4000d800000 */
[----:B------:R-:W-:Y:S02]  /*30b0*/  UIMAD UR8, UR39, UR8, UR4 ;  /* 0x00000008270872a4 */ /* 0x000fe4000f8e0204 */
[----:B------:R-:W-:Y:S02]  /*30c0*/  @!UP0 UIADD3 UR6, UPT, UPT, UR6, -UR7, URZ ;  /* 0x8000000706068290 */ /* 0x000fe4000fffe0ff */
[----:B------:R-:W-:Y:S02]  /*30d0*/  @!UP0 UIMAD UR7, UR8, UR12, UR7 ;  /* 0x0000000c080782a4 */ /* 0x000fe4000f8e0207 */
[----:B------:R-:W-:Y:S02]  /*30e0*/  @!UP0 UIMAD UR4, UR39, UR6, UR5 ;  /* 0x00000006270482a4 */ /* 0x000fe4000f8e0205 */
[----:B------:R-:W-:Y:S02]  /*30f0*/  UIMAD UR6, UR13, UR9, UR59 ;  /* 0x000000090d0672a4 */ /* 0x000fe4000f8e023b */
[----:B------:R-:W-:Y:S01]  /*3100*/  UIMAD UR58, UR4, UR18, UR10 ;  /* 0x00000012043a72a4 */ /* 0x000fe2000f8e020a */
[----:B------:R-:W-:-:S02]  /*3110*/  @!UP0 UMOV UR5, UR7 ;  /* 0x0000000700058c82 */ /* 0x000fc40008000000 */
[----:B------:R-:W-:-:S12]  /*3120*/  UIMAD UR59, UR5, UR13, UR6 ;  /* 0x0000000d053b72a4 */ /* 0x000fd8000f8e0206 */
.L_x_38:
[----:B------:R-:W1:Y:S02]  /*3130*/  LDCU UR4, c[0x0][0xc30] ;  /* 0x00018600ff0477ac */ /* 0x000e640008000800 */
[----:B-1----:R-:W-:-:S09]  /*3140*/  UISETP.NE.AND UP0, UPT, UR4, 0x1, UPT ;  /* 0x000000010400788c */ /* 0x002fd2000bf05270 */
[----:B------:R-:W-:Y:S05]  /*3150*/  BRA.U UP0, `(.L_x_39) ;  /* 0x0000000100447547 */ /* 0x000fea000b800000 */
[----:B------:R-:W1:Y:S01]  /*3160*/  LDCU.128 UR8, c[0x0][0xc10] ;  /* 0x00018200ff0877ac */ /* 0x000e620008000c00 */
[----:B------:R-:W2:Y:S01]  /*3170*/  LDCU UR12, c[0x0][0xc0c] ;  /* 0x00018180ff0c77ac */ /* 0x000ea20008000800 */
[----:B------:R-:W4:Y:S01]  /*3180*/  LDCU UR13, c[0x0][0xc20] ;  /* 0x00018400ff0d77ac */ /* 0x000f220008000800 */
[----:B-1----:R-:W-:Y:S02]  /*3190*/  UIMAD.WIDE.U32 UR6, UR59, UR8, URZ ;  /* 0x000000083b0672a5 */ /* 0x002fe4000f8e00ff */
[----:B------:R-:W-:Y:S02]  /*31a0*/  UIMAD.WIDE.U32 UR4, UR58, UR11, URZ ;  /* 0x0000000b3a0472a5 */ /* 0x000fe4000f8e00ff */
[----:B--2---:R-:W-:Y:S02]  /*31b0*/  UISETP.NE.AND UP2, UPT, UR12, 0x1, UPT ;  /* 0x000000010c00788c */ /* 0x004fe4000bf45270 */
[----:B------:R-:W-:Y:S01]  /*31c0*/  UISETP.NE.AND UP0, UPT, UR10, 0x1, UPT ;  /* 0x000000010a00788c */ /* 0x000fe2000bf05270 */
[----:B------:R-:W-:-:S02]  /*31d0*/  UMOV UR6, UR7 ;  /* 0x0000000700067c82 */ /* 0x000fc40008000000 */
[----:B------:R-:W-:Y:S01]  /*31e0*/  UMOV UR4, UR5 ;  /* 0x0000000500047c82 */ /* 0x000fe20008000000 */
[----:B------:R-:W-:Y:S02]  /*31f0*/  USHF.R.U32.HI UR6, URZ, UR9, UR6 ;  /* 0x00000009ff067299 */ /* 0x000fe40008011606 */
[----:B----4-:R-:W-:Y:S02]  /*3200*/  USHF.R.U32.HI UR4, URZ, UR13, UR4 ;  /* 0x0000000dff047299 */ /* 0x010fe40008011604 */
[----:B------:R-:W-:Y:S02]  /*3210*/  USEL UR5, UR59, UR6, !UP2 ;  /* 0x000000063b057287 */ /* 0x000fe4000d000000 */
[----:B------:R-:W-:-:S04]  /*3220*/  USEL UR4, UR58, UR4, !UP0 ;  /* 0x000000043a047287 */ /* 0x000fc8000c000000 */
[----:B------:R-:W-:Y:S02]  /*3230*/  UIADD3 UR6, UPT, UPT, UR5, -UR4, URZ ;  /* 0x8000000405067290 */ /* 0x000fe4000fffe0ff */
[----:B------:R-:W-:Y:S02]  /*3240*/  UIADD3 UR4, UPT, UPT, -UR5, UR4, URZ ;  /* 0x0000000405047290 */ /* 0x000fe4000fffe1ff */
[----:B------:R-:W-:Y:S02]  /*3250*/  UIMAD UR58, UR6, UR10, UR58 ;  /* 0x0000000a063a72a4 */ /* 0x000fe4000f8e023a */
[----:B------:R-:W-:-:S12]  /*3260*/  UIMAD UR59, UR4, UR12, UR59 ;  /* 0x0000000c043b72a4 */ /* 0x000fd8000f8e023b */
.L_x_39:
[----:B------:R-:W-:Y:S02]  /*3270*/  R2UR UR5, R97 ;  /* 0x00000000610572ca */ /* 0x000fe400000e0000 */
[----:B------:R-:W-:Y:S02]  /*3280*/  R2UR UR4, R96 ;  /* 0x00000000600472ca */ /* 0x000fe400000e0000 */
[----:B------:R-:W-:Y:S02]  /*3290*/  PLOP3.LUT P1, PT, PT, PT, PT, 0x80, 0x8 ;  /* 0x000000000008781c */ /* 0x000fe40003f2f070 */
[----:B------:R-:W-:-:S07]  /*32a0*/  LOP3.LUT R2, R2, 0x1, RZ, 0x3c, !PT ;  /* 0x0000000102027812 */ /* 0x000fce00078e3cff */
[----:B------:R-:W-:Y:S02]  /*32b0*/  UIADD3 UR29, UPT, UPT, UR59, UR5, URZ ;  /* 0x000000053b1d7290 */ /* 0x000fe4000fffe0ff */
[----:B------:R-:W-:Y:S01]  /*32c0*/  UIADD3 UR22, UPT, UPT, UR58, UR4, URZ ;  /* 0x000000043a167290 */ /* 0x000fe2000fffe0ff */
[----:B------:R-:W-:Y:S11]  /*32d0*/  BRA.U UP1, `(.L_x_40) ;  /* 0xffffffe5016c7547 */ /* 0x000ff6000b83ffff */
[----:B------:R-:W-:Y:S01]  /*32e0*/  UIADD3 UR33, UPT, UPT, UR33, 0x50, URZ ;  /* 0x0000005021217890 */ /* 0x000fe2000fffe0ff */
[----:B------:R-:W-:-:S03]  /*32f0*/  MOV R3, UR32 ;  /* 0x0000002000037c02 */ /* 0x000fc60008000f00 */
[----:B------:R-:W-:Y:S01]  /*3300*/  ULEA UR4, UR36, UR33, 0x3 ;  /* 0x0000002124047291 */ /* 0x000fe2000f8e18ff */
[----:B------:R-:W-:-:S08]  /*3310*/  SHF.L.U32 R3, R3, 0x1f, RZ ;  /* 0x0000001f03037819 */ /* 0x000fd000000006ff */
[----:B------:R-:W1:Y:S02]  /*3320*/  SYNCS.PHASECHK.TRANS64.TRYWAIT P0, [UR4], R3 ;  /* 0x00000003ff0075a7 */ /* 0x000e640008001104 */
[----:B-1----:R-:W-:Y:S05]  /*3330*/  @!P0 BRA `(.L_x_41) ;  /* 0x0000006800048947 */ /* 0x002fea0003800000 */
.L_x_138:
[----:B------:R-:W-:-:S04]  /*3340*/  UIADD3 UR4, UPT, UPT, UR36, 0x1, URZ ;  /* 0x0000000124047890 */ /* 0x000fc8000fffe0ff */
[----:B------:R-:W-:-:S04]  /*3350*/  UISETP.NE.AND UP0, UPT, UR4, 0xa, UPT ;  /* 0x0000000a0400788c */ /* 0x000fc8000bf05270 */
[----:B------:R-:W-:Y:S02]  /*3360*/  USEL UR5, URZ, 0x1, UP0 ;  /* 0x00000001ff057887 */ /* 0x000fe40008000000 */
[----:B------:R-:W-:Y:S02]  /*3370*/  USEL UR4, UR4, URZ, UP0 ;  /* 0x000000ff04047287 */ /* 0x000fe40008000000 */
[----:B------:R-:W-:Y:S02]  /*3380*/  ULOP3.LUT UR6, UR32, UR5, URZ, 0x3c, !UPT ;  /* 0x0000000520067292 */ /* 0x000fe4000f8e3cff */
[----:B------:R-:W-:-:S04]  /*3390*/  ULEA UR5, UR4, UR33, 0x3 ;  /* 0x0000002104057291 */ /* 0x000fc8000f8e18ff */
[----:B-1----:R-:W-:-:S04]  /*33a0*/  MOV R3, UR6 ;  /* 0x0000000600037c02 */ /* 0x002fc80008000f00 */
[----:B------:R-:W-:-:S04]  /*33b0*/  SHF.L.U32 R3, R3, 0x1f, RZ ;  /* 0x0000001f03037819 */ /* 0x000fc800000006ff */
[----:B------:R-:W1:Y:S02]  /*33c0*/  SYNCS.PHASECHK.TRANS64.TRYWAIT P0, [UR5], R3 ;  /* 0x00000003ff0075a7 */ /* 0x000e640008001105 */
[----:B-1----:R-:W-:Y:S05]  /*33d0*/  @!P0 BRA `(.L_x_42) ;  /* 0x0000006400f48947 */ /* 0x002fea0003800000 */
.L_x_140:
        /* <DEDUP_REMOVED lines=10> */
.L_x_142:
        /* <DEDUP_REMOVED lines=10> */
.L_x_144:
        /* <DEDUP_REMOVED lines=10> */
.L_x_146:
        /* <DEDUP_REMOVED lines=10> */
.L_x_148:
        /* <DEDUP_REMOVED lines=10> */
.L_x_150:
        /* <DEDUP_REMOVED lines=10> */
.L_x_152:
        /* <DEDUP_REMOVED lines=10> */
.L_x_154:
[----:B------:R-:W-:-:S04]  /*3840*/  UIADD3 UR4, UPT, UPT, UR4, 0x1, URZ ;  /* 0x0000000104047890 */ /* 0x000fc8000fffe0ff */
[----:B------:R-:W-:-:S04]  /*3850*/  UISETP.NE.AND UP0, UPT, UR4, 0xa, UPT ;  /* 0x0000000a0400788c */ /* 0x000fc8000bf05270 */
[----:B------:R-:W-:Y:S02]  /*3860*/  USEL UR5, URZ, 0x1, UP0 ;  /* 0x00000001ff057887 */ /* 0x000fe40008000000 */
[----:B------:R-:W-:Y:S02]  /*3870*/  USEL UR4, UR4, URZ, UP0 ;  /* 0x000000ff04047287 */ /* 0x000fe40008000000 */
[----:B------:R-:W-:Y:S02]  /*3880*/  ULOP3.LUT UR5, UR6, UR5, URZ, 0x3c, !UPT ;  /* 0x0000000506057292 */ /* 0x000fe4000f8e3cff */
[----:B------:R-:W-:-:S04]  /*3890*/  ULEA UR4, UR4, UR33, 0x3 ;  /* 0x0000002104047291 */ /* 0x000fc8000f8e18ff */
[----:B------:R-:W-:Y:S02]  /*38a0*/  IMAD.U32 R2, RZ, RZ, UR5 ;  /* 0x00000005ff027e24 */ /* 0x000fe4000f8e00ff */
[----:B-1----:R-:W-:-:S03]  /*38b0*/  MOV R0, UR4 ;  /* 0x0000000400007c02 */ /* 0x002fc60008000f00 */
[----:B------:R-:W-:-:S07]  /*38c0*/  SHF.L.U32 R3, R2, 0x1f, RZ ;  /* 0x0000001f02037819 */ /* 0x000fce00000006ff */
.L_x_50:
[----:B-1----:R1:W2:Y:S02]  /*38d0*/  SYNCS.PHASECHK.TRANS64.TRYWAIT P0, [R0+URZ], R3 ;  /* 0x00000003000075a7 */ /* 0x0022a400080011ff */
[----:B--2---:R-:W-:Y:S05]  /*38e0*/  @!P0 NANOSLEEP.SYNCS 0x989680 ;  /* 0x009896800000895d */ /* 0x004fea0003900000 */
[----:B------:R-:W2:Y:S02]  /*38f0*/  @!P0 SYNCS.PHASECHK.TRANS64 P0, [R0+URZ], R3 ;  /* 0x00000003000085a7 */ /* 0x000ea400080010ff */
[----:B--23--:R-:W-:Y:S05]  /*3900*/  @P0 EXIT ;  /* 0x000000000000094d */ /* 0x00cfea0003800000 */
[----:B------:R-:W-:Y:S05]  /*3910*/  BRA `(.L_x_50) ;  /* 0xfffffffc00ec7947 */ /* 0x000fea000383ffff */
.L_x_22:
[----:B------:R-:W2:Y:S02]  /*3920*/  S2UR UR4, SR_CgaCtaId ;  /* 0x00000000000479c3 */ /* 0x000ea40000008800 */
[----:B--2---:R-:W-:-:S04]  /*3930*/  UISETP.NE.AND UP0, UPT, UR4, URZ, UPT ;  /* 0x000000ff0400728c */ /* 0x004fc8000bf05270 */
[----:B------:R-:W-:-:S09]  /*3940*/  UISETP.NE.OR UP0, UPT, UR18, 0x1, UP0 ;  /* 0x000000011200788c */ /* 0x000fd20008705670 */
[----:B------:R-:W-:Y:S05]  /*3950*/  BRA.U UP0, `(.L_x_51) ;  /* 0x0000000100b47547 */ /* 0x000fea000b800000 */
[----:B------:R-:W2:Y:S01]  /*3960*/  S2UR UR5, SR_CgaCtaId ;  /* 0x00000000000579c3 */ /* 0x000ea20000008800 */
[----:B------:R-:W-:Y:S01]  /*3970*/  UMOV UR4, 0x400 ;  /* 0x0000040000047882 */ /* 0x000fe20000000000 */
[----:B------:R-:W-:Y:S01]  /*3980*/  HFMA2 R2, -RZ, RZ, 0, 5.9604644775390625e-08 ;  /* 0x00000001ff027431 */ /* 0x000fe200000001ff */
[----:B------:R-:W-:Y:S01]  /*3990*/  ISETP.GE.U32.AND P0, PT, R3, 0x2, PT ;  /* 0x000000020300780c */ /* 0x000fe20003f06070 */
[----:B------:R-:W-:Y:S01]  /*39a0*/  IMAD.MOV.U32 R8, RZ, RZ, RZ ;  /* 0x000000ffff087224 */ /* 0x000fe200078e00ff */
[----:B--2---:R-:W-:-:S04]  /*39b0*/  ULEA UR4, UR5, UR4, 0x18 ;  /* 0x0000000405047291 */ /* 0x004fc8000f8ec0ff */
[----:B------:R-:W-:Y:S02]  /*39c0*/  UIADD3 UR5, UPT, UPT, UR4, 0xe8, URZ ;  /* 0x000000e804057890 */ /* 0x000fe4000fffe0ff */
[----:B------:R-:W-:Y:S02]  /*39d0*/  UIADD3 UR8, UPT, UPT, UR4, 0xe0, URZ ;  /* 0x000000e004087890 */ /* 0x000fe4000fffe0ff */
[----:B------:R-:W-:-:S12]  /*39e0*/  UPRMT UR5, URZ, 0x654, UR5 ;  /* 0x00000654ff057896 */ /* 0x000fd80008000005 */
.L_x_54:
[----:B------:R-:W-:Y:S01]  /*39f0*/  SHF.L.U32 R7, R2, 0x1f, RZ ;  /* 0x0000001f02077819 */ /* 0x000fe200000006ff */
[----:B------:R-:W-:Y:S02]  /*3a00*/  IMAD.U32 R4, RZ, RZ, UR8 ;  /* 0x00000008ff047e24 */ /* 0x000fe4000f8e00ff */
[----:B------:R-:W-:Y:S01]  /*3a10*/  @!P0 IMAD.MOV.U32 R5, RZ, RZ, 0x10 ;  /* 0x00000010ff058424 */ /* 0x000fe200078e00ff */
[----:B------:R-:W2:Y:S02]  /*3a20*/  SYNCS.PHASECHK.TRANS64.TRYWAIT P1, [UR4+0xe8], R7 ;  /* 0x0000e807ff0075a7 */ /* 0x000ea40008021104 */
[----:B------:R-:W-:-:S04]  /*3a30*/  PRMT R9, R3, 0x654, R4 ;  /* 0x0000065403097816 */ /* 0x000fc80000000004 */
[----:B------:R-:W-:Y:S01]  /*3a40*/  SEL R0, R9, R0, !P0 ;  /* 0x0000000009007207 */ /* 0x000fe20004000000 */
[----:B--2---:R-:W-:Y:S06]  /*3a50*/  @!P1 BRA `(.L_x_52) ;  /* 0x0000006400149947 */ /* 0x004fec0003800000 */
.L_x_156:
[----:B------:R-:W-:Y:S01]  /*3a60*/  UIADD3 UR6, UPT, UPT, UR4, 0x120, URZ ;  /* 0x0000012004067890 */ /* 0x000fe2000fffe0ff */
[----:B------:R3:W-:Y:S01]  /*3a70*/  @!P0 SYNCS.ARRIVE.TRANS64.RED RZ, [R0+URZ], R5 ;  /* 0x0000000500ff89a7 */ /* 0x0007e200080004ff */
[----:B------:R-:W-:Y:S01]  /*3a80*/  UIADD3 UR7, UPT, UPT, UR4, 0xe0, URZ ;  /* 0x000000e004077890 */ /* 0x000fe2000fffe0ff */
[----:B------:R-:W-:-:S08]  /*3a90*/  LOP3.LUT R2, R2, 0x1, RZ, 0x3c, !PT ;  /* 0x0000000102027812 */ /* 0x000fd000078e3cff */
[----:B------:R-:W-:Y:S06]  /*3aa0*/  UGETNEXTWORKID.BROADCAST [UR6], [UR7] ;  /* 0x00000000060073ca */ /* 0x000fec0008000100 */
[----:B---3--:R-:W-:-:S04]  /*3ab0*/  SHF.L.U32 R5, R8, 0x1f, RZ ;  /* 0x0000001f08057819 */ /* 0x008fc800000006ff */
[----:B------:R-:W3:Y:S02]  /*3ac0*/  SYNCS.PHASECHK.TRANS64.TRYWAIT P1, [UR4+0xe0], R5 ;  /* 0x0000e005ff0075a7 */ /* 0x000ee40008021104 */
[----:B---3--:R-:W-:Y:S05]  /*3ad0*/  @!P1 BRA `(.L_x_53) ;  /* 0x00000064000c9947 */ /* 0x008fea0003800000 */
.L_x_158:
[----:B--2---:R-:W2:Y:S01]  /*3ae0*/  LDS.128 R4, [UR4+0x120] ;  /* 0x00012004ff047984 */ /* 0x004ea20008000c00 */
[----:B------:R-:W-:Y:S01]  /*3af0*/  LOP3.LUT R8, R8, 0x1, RZ, 0x3c, !PT ;  /* 0x0000000108087812 */ /* 0x000fe200078e3cff */
[----:B------:R-:W-:Y:S01]  /*3b00*/  @!PT LDS RZ, [RZ] ;  /* 0x00000000fffff984 */ /* 0x000fe20000000800 */
[----:B------:R-:W-:Y:S01]  /*3b10*/  @!PT LDS RZ, [RZ] ;  /* 0x00000000fffff984 */ /* 0x000fe20000000800 */
[----:B------:R-:W-:Y:S01]  /*3b20*/  @!PT LDS RZ, [RZ] ;  /* 0x00000000fffff984 */ /* 0x000fe20000000800 */
[----:B------:R-:W-:Y:S01]  /*3b30*/  @!PT LDS RZ, [RZ] ;  /* 0x00000000fffff984 */ /* 0x000fe20000000800 */
[----:B------:R3:W-:Y:S06]  /*3b40*/  MEMBAR.ALL.CTA ;  /* 0x0000000000007992 */ /* 0x0007ec0000008000 */
[----:B---3--:R-:W3:Y:S02]  /*3b50*/  FENCE.VIEW.ASYNC.S ;  /* 0x00000000000073c6 */ /* 0x008ee40000000000 */
[----:B---3--:R-:W-:Y:S01]  /*3b60*/  SYNCS.ARRIVE.TRANS64.RED.A1T0 RZ, [UR5], RZ ;  /* 0x000000ffffff79a7 */ /* 0x008fe20008100405 */
[----:B--2---:R-:W-:-:S13]  /*3b70*/  LOP3.LUT P1, RZ, R6, 0x1, RZ, 0xc0, !PT ;  /* 0x0000000106ff7812 */ /* 0x004fda000782c0ff */
[----:B------:R-:W-:Y:S05]  /*3b80*/  @P1 BRA `(.L_x_54) ;  /* 0xfffffffc00981947 */ /* 0x000fea000383ffff */
[----:B------:R-:W-:-:S04]  /*3b90*/  SHF.L.U32 R0, R2, 0x1f, RZ ;  /* 0x0000001f02007819 */ /* 0x000fc800000006ff */
[----:B------:R-:W2:Y:S02]  /*3ba0*/  SYNCS.PHASECHK.TRANS64 P0, [UR4+0xe8], R0 ;  /* 0x0000e800ff0075a7 */ /* 0x000ea40008001004 */
[----:B-12---:R-:W-:Y:S05]  /*3bb0*/  @P0 EXIT ;  /* 0x000000000000094d */ /* 0x006fea0003800000 */
[----:B------:R-:W-:-:S07]  /*3bc0*/  MOV R0, UR4 ;  /* 0x0000000400007c02 */ /* 0x000fce0008000f00 */
.L_x_55:
[----:B-1----:R-:W-:-:S04]  /*3bd0*/  SHF.L.U32 R3, R2, 0x1f, RZ ;  /* 0x0000001f02037819 */ /* 0x002fc800000006ff */
[----:B------:R1:W2:Y:S03]  /*3be0*/  SYNCS.PHASECHK.TRANS64.TRYWAIT P0, [R0+URZ+0xe8], R3 ;  /* 0x0000e803000075a7 */ /* 0x0002a600080011ff */
[----:B--2---:R-:W-:Y:S05]  /*3bf0*/  @!P0 NANOSLEEP.SYNCS 0x989680 ;  /* 0x009896800000895d */ /* 0x004fea0003900000 */
[----:B------:R-:W2:Y:S02]  /*3c00*/  @!P0 SYNCS.PHASECHK.TRANS64 P0, [R0+URZ+0xe8], R3 ;  /* 0x0000e803000085a7 */ /* 0x000ea400080010ff */
[----:B--2---:R-:W-:Y:S05]  /*3c10*/  @P0 EXIT ;  /* 0x000000000000094d */ /* 0x004fea0003800000 */
[----:B------:R-:W-:Y:S05]  /*3c20*/  BRA `(.L_x_55) ;  /* 0xfffffffc00e87947 */ /* 0x000fea000383ffff */
.L_x_51:
[----:B------:R-:W-:Y:S05]  /*3c30*/  BRA.U UP4, `(.L_x_56) ;  /* 0x0000001104a07547 */ /* 0x000fea000b800000 */
[----:B------:R-:W2:Y:S01]  /*3c40*/  S2UR UR4, SR_CgaCtaId ;  /* 0x00000000000479c3 */ /* 0x000ea20000008800 */
[----:B------:R-:W-:Y:S01]  /*3c50*/  UMOV UR5, 0x40 ;  /* 0x0000004000057882 */ /* 0x000fe20000000000 */
[----:B------:R-:W-:Y:S01]  /*3c60*/  NOP ;  /* 0x0000000000007918 */ /* 0x000fe20000000000 */
[----:B------:R-:W-:Y:S01]  /*3c70*/  UMOV UR6, 0x400 ;  /* 0x0000040000067882 */ /* 0x000fe20000000000 */
[----:B--2---:R-:W-:Y:S02]  /*3c80*/  ULEA UR5, UR4, UR5, 0x18 ;  /* 0x0000000504057291 */ /* 0x004fe4000f8ec0ff */
[----:B------:R-:W-:-:S07]  /*3c90*/  ULEA UR6, UR4, UR6, 0x18 ;  /* 0x0000000604067291 */ /* 0x000fce000f8ec0ff */
[----:B------:R-:W2:Y:S02]  /*3ca0*/  LDS.U8 R3, [UR5+0x1c] ;  /* 0x00001c05ff037984 */ /* 0x000ea40008000000 */
[----:B--2---:R-:W-:-:S13]  /*3cb0*/  ISETP.NE.AND P0, PT, R3, RZ, PT ;  /* 0x000000ff0300720c */ /* 0x004fda0003f05270 */
[----:B------:R-:W-:Y:S05]  /*3cc0*/  @P0 BRA `(.L_x_57) ;  /* 0x0000000400080947 */ /* 0x000fea0003800000 */
[----:B------:R-:W-:Y:S02]  /*3cd0*/  UISETP.NE.U32.AND UP1, UPT, UR41, 0x1, UPT ;  /* 0x000000012900788c */ /* 0x000fe4000bf25070 */
[----:B------:R-:W-:-:S07]  /*3ce0*/  UIADD3 UR7, UPT, UPT, UR5, 0x8, URZ ;  /* 0x0000000805077890 */ /* 0x000fce000fffe0ff */
[----:B------:R-:W-:Y:S05]  /*3cf0*/  BRA.U !UP1, `(.L_x_58) ;  /* 0x00000001099c7547 */ /* 0x000fea000b800000 */
[----:B------:R-:W-:Y:S01]  /*3d00*/  ELECT P0, URZ, PT ;  /* 0x0000000000ff782f */ /* 0x000fe20003800000 */
[----:B------:R-:W-:-:S12]  /*3d10*/  BSSY B0, `(.L_x_58) ;  /* 0x0000025000007945 */ /* 0x000fd80003800000 */
[----:B------:R-:W-:Y:S05]  /*3d20*/  @!P0 BRA `(.L_x_59) ;  /* 0x00000000008c8947 */ /* 0x000fea0003800000 */
[----:B------:R-:W-:-:S05]  /*3d30*/  UMOV UR4, 0x10 ;  /* 0x0000001000047882 */ /* 0x000fca0000000000 */
[----:B------:R-:W-:Y:S04]  /*3d40*/  DEPBAR.LE SB2, 0x36 ;  /* 0x0000ad800000791a */ /* 0x000fe80000000000 */
[----:B------:R-:W2:Y:S02]  /*3d50*/  UTCATOMSWS.2CTA.FIND_AND_SET.ALIGN UP0, UR4, UR4 ;  /* 0x00000004000475e3 */ /* 0x000ea40008200800 */
[----:B--2---:R-:W-:Y:S01]  /*3d60*/  MOV R10, UR4 ;  /* 0x00000004000a7c02 */ /* 0x004fe20008000f00 */
[----:B------:R-:W-:Y:S06]  /*3d70*/  BRA.U UP0, `(.L_x_60) ;  /* 0x0000000100187547 */ /* 0x000fec000b800000 */
.L_x_61:
[----:B------:R-:W-:Y:S05]  /*3d80*/  NANOSLEEP 0x64 ;  /* 0x000000640000795d */ /* 0x000fea0003800000 */
[----:B------:R-:W-:-:S05]  /*3d90*/  UMOV UR4, 0x10 ;  /* 0x0000001000047882 */ /* 0x000fca0000000000 */
[----:B------:R-:W-:Y:S04]  /*3da0*/  DEPBAR.LE SB2, 0x36 ;  /* 0x0000ad800000791a */ /* 0x000fe80000000000 */
[----:B------:R-:W2:Y:S02]  /*3db0*/  UTCATOMSWS.2CTA.FIND_AND_SET.ALIGN UP0, UR4, UR4 ;  /* 0x00000004000475e3 */ /* 0x000ea40008200800 */
[----:B--2---:R-:W-:Y:S01]  /*3dc0*/  MOV R10, UR4 ;  /* 0x00000004000a7c02 */ /* 0x004fe20008000f00 */
[----:B------:R-:W-:Y:S05]  /*3dd0*/  BRA.U !UP0, `(.L_x_61) ;  /* 0xfffffffd08e87547 */ /* 0x000fea000b83ffff */
.L_x_60:
[----:B------:R-:W2:Y:S01]  /*3de0*/  LDS R6, [UR5+0x10] ;  /* 0x00001005ff067984 */ /* 0x000ea20008000800 */
[----:B------:R-:W-:Y:S01]  /*3df0*/  IMAD.U32 R3, RZ, RZ, UR6 ;  /* 0x00000006ff037e24 */ /* 0x000fe2000f8e00ff */
[----:B------:R-:W-:-:S03]  /*3e00*/  MOV R4, UR40 ;  /* 0x0000002800047c02 */ /* 0x000fc60008000f00 */
[----:B------:R-:W-:Y:S01]  /*3e10*/  VIADD R3, R3, 0x130 ;  /* 0x0000013003037836 */ /* 0x000fe20000000000 */
[----:B--2---:R-:W-:-:S04]  /*3e20*/  SHF.L.U32 R6, R6, 0x1f, RZ ;  /* 0x0000001f06067819 */ /* 0x004fc800000006ff */
[----:B------:R-:W2:Y:S02]  /*3e30*/  SYNCS.PHASECHK.TRANS64.TRYWAIT P0, [UR5+0x8], R6 ;  /* 0x00000806ff0075a7 */ /* 0x000ea40008001105 */
[----:B--2---:R-:W-:Y:S05]  /*3e40*/  @P0 BRA `(.L_x_62) ;  /* 0x0000000000080947 */ /* 0x004fea0003800000 */
[----:B------:R-:W2:Y:S02]  /*3e50*/  SYNCS.PHASECHK.TRANS64.TRYWAIT P0, [UR5+0x8], R6 ;  /* 0x00000806ff0075a7 */ /* 0x000ea40008001105 */
[----:B--2---:R-:W-:Y:S05]  /*3e60*/  @!P0 BRA `(.L_x_63) ;  /* 0x0000006000408947 */ /* 0x004fea0003800000 */
.L_x_62:
[----:B------:R-:W-:Y:S01]  /*3e70*/  PRMT R4, R4, 0x654, R3 ;  /* 0x0000065404047816 */ /* 0x000fe20000000003 */
[----:B------:R-:W-:Y:S01]  /*3e80*/  HFMA2 R3, -RZ, RZ, 0, 5.9604644775390625e-08 ;  /* 0x00000001ff037431 */ /* 0x000fe200000001ff */
[----:B------:R-:W-:Y:S01]  /*3e90*/  UPRMT UR4, UR40, 0x654, UR7 ;  /* 0x0000065428047896 */ /* 0x000fe20008000007 */
[----:B------:R-:W-:Y:S02]  /*3ea0*/  IMAD.MOV.U32 R7, RZ, RZ, 0xffff ;  /* 0x0000ffffff077424 */ /* 0x000fe400078e00ff */
[----:B--2---:R-:W-:Y:S02]  /*3eb0*/  IMAD.MOV.U32 R6, RZ, RZ, 0x4 ;  /* 0x00000004ff067424 */ /* 0x004fe400078e00ff */
[----:B------:R-:W-:Y:S01]  /*3ec0*/  IMAD.SHL.U32 R9, R10, 0x20, RZ ;  /* 0x000000200a097824 */ /* 0x000fe200078e00ff */
[----:B------:R-:W-:Y:S02]  /*3ed0*/  MOV R5, UR4 ;  /* 0x0000000400057c02 */ /* 0x000fe40008000f00 */
[-C--:B------:R-:W-:Y:S01]  /*3ee0*/  SHF.L.U32 R8, R7, R10.reuse, RZ ;  /* 0x0000000a07087219 */ /* 0x080fe200000006ff */
[----:B------:R2:W-:Y:S01]  /*3ef0*/  SYNCS.ARRIVE.TRANS64.RED RZ, [UR4], R6 ;  /* 0x00000006ffff79a7 */ /* 0x0005e20008000404 */
[----:B------:R-:W-:Y:S01]  /*3f00*/  SHF.L.U32 R7, R3, R10, RZ ;  /* 0x0000000a03077219 */ /* 0x000fe200000006ff */
[----:B------:R2:W-:Y:S04]  /*3f10*/  STS [UR6+0x130], R9 ;  /* 0x00013009ff007988 */ /* 0x0005e80008000806 */
[----:B------:R2:W-:Y:S04]  /*3f20*/  STAS [R4.64], R10 ;  /* 0x0000000a04007dbd */ /* 0x0005e8000c0008ff */
[----:B------:R2:W-:Y:S04]  /*3f30*/  ATOMS.OR RZ, [UR5+0x14], R8 ;  /* 0x00001408ffff798c */ /* 0x0005e8000b000005 */
[----:B------:R2:W-:Y:S04]  /*3f40*/  ATOMS.OR RZ, [UR5+0x18], R7 ;  /* 0x00001807ffff798c */ /* 0x0005e8000b000005 */
[----:B------:R2:W-:Y:S02]  /*3f50*/  ATOMS.XOR RZ, [UR5+0x10], R3 ;  /* 0x00001003ffff798c */ /* 0x0005e4000b800005 */
.L_x_59:
[----:B-1----:R-:W-:Y:S05]  /*3f60*/  BSYNC B0 ;  /* 0x0000000000007941 */ /* 0x002fea0003800000 */
.L_x_58:
[----:B------:R-:W-:Y:S05]  /*3f70*/  BRA.U UP1, `(.L_x_64) ;  /* 0x00000001016c7547 */ /* 0x000fea000b800000 */
[----:B------:R-:W-:-:S03]  /*3f80*/  UMOV UR4, 0xffffffff ;  /* 0xffffffff00047882 */ /* 0x000fc60000000000 */
[----:B------:R-:W-:Y:S05]  /*3f90*/  BRA.DIV UR4, `(.L_x_65) ;  /* 0x00000062040c7947 */ /* 0x000fea000b800000 */
[----:B------:R-:W-:-:S13]  /*3fa0*/  ELECT P6, URZ, PT ;  /* 0x0000000000ff782f */ /* 0x000fda00038c0000 */
.L_x_161:
[----:B------:R-:W-:Y:S05]  /*3fb0*/  @!P6 BRA `(.L_x_64) ;  /* 0x00000000005ce947 */ /* 0x000fea0003800000 */
[----:B--2---:R-:W2:Y:S02]  /*3fc0*/  LDS R4, [UR5+0x10] ;  /* 0x00001005ff047984 */ /* 0x004ea40008000800 */
[----:B--2---:R-:W-:-:S04]  /*3fd0*/  SHF.L.U32 R4, R4, 0x1f, RZ ;  /* 0x0000001f04047819 */ /* 0x004fc800000006ff */
[----:B------:R-:W2:Y:S02]  /*3fe0*/  SYNCS.PHASECHK.TRANS64.TRYWAIT P0, [UR5+0x8], R4 ;  /* 0x00000804ff0075a7 */ /* 0x000ea40008001105 */
[----:B--2---:R-:W-:Y:S05]  /*3ff0*/  @P0 BRA `(.L_x_66) ;  /* 0x0000000000080947 */ /* 0x004fea0003800000 */
[----:B------:R-:W2:Y:S02]  /*4000*/  SYNCS.PHASECHK.TRANS64.TRYWAIT P0, [UR5+0x8], R4 ;  /* 0x00000804ff0075a7 */ /* 0x000ea40008001105 */
[----:B--2---:R-:W-:Y:S05]  /*4010*/  @!P0 BRA `(.L_x_67) ;  /* 0x00000060000c8947 */ /* 0x004fea0003800000 */
.L_x_66:
[----:B------:R-:W3:Y:S01]  /*4020*/  LDS R6, [UR6+0x130] ;  /* 0x00013006ff067984 */ /* 0x000ee20008000800 */
[----:B--2---:R-:W-:Y:S02]  /*4030*/  HFMA2 R3, -RZ, RZ, 0, 5.9604644775390625e-08 ;  /* 0x00000001ff037431 */ /* 0x004fe400000001ff */
[----:B------:R-:W-:Y:S01]  /*4040*/  IMAD.MOV.U32 R4, RZ, RZ, 0xffff ;  /* 0x0000ffffff047424 */ /* 0x000fe200078e00ff */
[----:B------:R-:W-:Y:S01]  /*4050*/  UPRMT UR4, UR40, 0x654, UR7 ;  /* 0x0000065428047896 */ /* 0x000fe20008000007 */
[----:B---3--:R-:W-:-:S03]  /*4060*/  IMAD.SHL.U32 R5, R6, 0x20, RZ ;  /* 0x0000002006057824 */ /* 0x008fc600078e00ff */
[-C--:B------:R-:W-:Y:S02]  /*4070*/  SHF.L.U32 R4, R4, R6.reuse, RZ ;  /* 0x0000000604047219 */ /* 0x080fe400000006ff */
[----:B------:R-:W-:Y:S01]  /*4080*/  SHF.L.U32 R6, R3, R6, RZ ;  /* 0x0000000603067219 */ /* 0x000fe200000006ff */
[----:B------:R3:W-:Y:S04]  /*4090*/  STS [UR6+0x130], R5 ;  /* 0x00013005ff007988 */ /* 0x0007e80008000806 */
[----:B------:R3:W-:Y:S04]  /*40a0*/  ATOMS.OR RZ, [UR5+0x14], R4 ;  /* 0x00001404ffff798c */ /* 0x0007e8000b000005 */
[----:B------:R3:W-:Y:S01]  /*40b0*/  ATOMS.OR RZ, [UR5+0x18], R6 ;  /* 0x00001806ffff798c */ /* 0x0007e2000b000005 */
[----:B------:R-:W-:Y:S03]  /*40c0*/  SYNCS.ARRIVE.TRANS64.RED.A1T0 RZ, [UR4], RZ ;  /* 0x000000ffffff79a7 */ /* 0x000fe60008100404 */
[----:B------:R3:W-:Y:S01]  /*40d0*/  ATOMS.XOR RZ, [UR5+0x10], R3 ;  /* 0x00001003ffff798c */ /* 0x0007e2000b800005 */
[----:B------:R-:W-:Y:S05]  /*40e0*/  BRA `(.L_x_64) ;  /* 0x0000000000107947 */ /* 0x000fea0003800000 */
.L_x_57:
[----:B------:R-:W-:Y:S02]  /*40f0*/  MOV R3, 0xffffffff ;  /* 0xffffffff00037802 */ /* 0x000fe40000000f00 */
[----:B------:R-:W-:-:S03]  /*4100*/  MOV R4, 0x4130 ;  /* 0x0000413000047802 */ /* 0x000fc60000000f00 */
[----:B------:R2:W-:Y:S04]  /*4110*/  STS [UR6+0x130], R3 ;  /* 0x00013003ff007988 */ /* 0x0005e80008000806 */
[----:B-12--5:R-:W-:Y:S05]  /*4120*/  CALL.REL.NOINC `($__internal_1_$__cuda_sm10x_tcgen05_guardrail_trap_phase_invalid_during_alloc) ;  /* 0x0000006400487944 */ /* 0x026fea0003c00000 */
.L_x_64:
[----:B------:R-:W-:Y:S05]  /*4130*/  WARPSYNC.ALL ;  /* 0x0000000000007948 */ /* 0x000fea0003800000 */
[----:B------:R-:W4:Y:S01]  /*4140*/  S2UR UR21, SR_CgaCtaId ;  /* 0x00000000001579c3 */ /* 0x000f220000008800 */
[----:B------:R-:W-:Y:S01]  /*4150*/  UMOV UR4, 0x400 ;  /* 0x0000040000047882 */ /* 0x000fe20000000000 */
[----:B------:R-:W-:-:S06]  /*4160*/  NOP ;  /* 0x0000000000007918 */ /* 0x000fcc0000000000 */
[----:B------:R-:W-:Y:S06]  /*4170*/  BAR.ARV 0x6, 0xa0 ;  /* 0x0182800000007b1d */ /* 0x000fec0000002000 */
[----:B------:R-:W1:Y:S01]  /*4180*/  LDCU UR7, c[0x0][0x394] ;  /* 0x00007280ff0777ac */ /* 0x000e620008000800 */
[----:B------:R-:W-:Y:S01]  /*4190*/  LOP3.LUT R2, R2, 0xffff, RZ, 0xc0, !PT ;  /* 0x0000ffff02027812 */ /* 0x000fe200078ec0ff */
[----:B------:R-:W-:Y:S01]  /*41a0*/  IMAD.MOV.U32 R11, RZ, RZ, 0x1 ;  /* 0x00000001ff0b7424 */ /* 0x000fe200078e00ff */
[----:B------:R-:W-:Y:S01]  /*41b0*/  LOP3.LUT R0, R0, 0xffff, RZ, 0xc0, !PT ;  /* 0x0000ffff00007812 */ /* 0x000fe200078ec0ff */
[----:B--2---:R-:W-:Y:S01]  /*41c0*/  IMAD.MOV.U32 R10, RZ, RZ, RZ ;  /* 0x000000ffff0a7224 */ /* 0x004fe200078e00ff */
[----:B------:R-:W-:Y:S01]  /*41d0*/  R2UR UR22, R2 ;  /* 0x00000000021672ca */ /* 0x000fe200000e0000 */
[----:B------:R-:W-:Y:S01]  /*41e0*/  IMAD.MOV.U32 R8, RZ, RZ, RZ ;  /* 0x000000ffff087224 */ /* 0x000fe200078e00ff */
[----:B------:R-:W-:Y:S01]  /*41f0*/  R2UR UR37, R0 ;  /* 0x00000000002572ca */ /* 0x000fe200000e0000 */
[----:B------:R-:W-:Y:S01]  /*4200*/  UMOV UR25, URZ ;  /* 0x000000ff00197c82 */ /* 0x000fe20008000000 */
[----:B------:R-:W-:Y:S01]  /*4210*/  UMOV UR18, URZ ;  /* 0x000000ff00127c82 */ /* 0x000fe20008000000 */
[----:B----4-:R-:W-:-:S02]  /*4220*/  ULEA UR21, UR21, UR4, 0x18 ;  /* 0x0000000415157291 */ /* 0x010fc4000f8ec0ff */
[----:B------:R-:W-:Y:S02]  /*4230*/  UISETP.NE.AND UP4, UPT, UR41, URZ, UPT ;  /* 0x000000ff2900728c */ /* 0x000fe4000bf85270 */
[----:B------:R-:W-:Y:S02]  /*4240*/  UIADD3 UR5, UPT, UPT, UR21, 0x6400, URZ ;  /* 0x0000640015057890 */ /* 0x000fe4000fffe0ff */
[----:B------:R-:W-:Y:S02]  /*4250*/  UIADD3 UR6, UPT, UPT, UR21, 0x2e400, URZ ;  /* 0x0002e40015067890 */ /* 0x000fe4000fffe0ff */
[----:B-1----:R-:W-:Y:S01]  /*4260*/  UIADD3 UR7, UPT, UPT, UR7, 0x3f, URZ ;  /* 0x0000003f07077890 */ /* 0x002fe2000fffe0ff */
[----:B---3--:R-:W1:Y:S01]  /*4270*/  LDS R3, [UR21+0x130] ;  /* 0x00013015ff037984 */ /* 0x008e620008000800 */
[----:B------:R-:W-:Y:S02]  /*4280*/  USHF.R.U32.HI UR5, URZ, 0x4, UR5 ;  /* 0x00000004ff057899 */ /* 0x000fe40008011605 */
[----:B------:R-:W-:-:S02]  /*4290*/  USHF.R.S32.HI UR4, URZ, 0x1f, UR7 ;  /* 0x0000001fff047899 */ /* 0x000fc40008011407 */
[----:B------:R-:W-:Y:S02]  /*42a0*/  UIADD3 UR36, UPT, UPT, UR21, 0xe8, URZ ;  /* 0x000000e815247890 */ /* 0x000fe4000fffe0ff */
[----:B------:R-:W-:Y:S02]  /*42b0*/  ULEA.HI UR4, UR4, UR7, URZ, 0x6 ;  /* 0x0000000704047291 */ /* 0x000fe4000f8f30ff */
[----:B------:R-:W-:Y:S02]  /*42c0*/  USHF.R.U32.HI UR6, URZ, 0x4, UR6 ;  /* 0x00000004ff067899 */ /* 0x000fe40008011606 */
[----:B------:R-:W-:Y:S02]  /*42d0*/  USHF.R.S32.HI UR27, URZ, 0x6, UR4 ;  /* 0x00000006ff1b7899 */ /* 0x000fe40008011404 */
[----:B------:R-:W-:Y:S02]  /*42e0*/  ULOP3.LUT UR23, UR5, 0x3fff, URZ, 0xc0, !UPT ;  /* 0x00003fff05177892 */ /* 0x000fe4000f8ec0ff */
[----:B------:R-:W-:-:S02]  /*42f0*/  UISETP.LT.AND UP0, UPT, UR27, 0x1, UPT ;  /* 0x000000011b00788c */ /* 0x000fc4000bf01270 */
[----:B------:R-:W-:Y:S02]  /*4300*/  UPRMT UR36, URZ, 0x654, UR36 ;  /* 0x00000654ff247896 */ /* 0x000fe40008000024 */
[----:B------:R-:W-:Y:S02]  /*4310*/  USEL UR38, UR27, 0x1, !UP0 ;  /* 0x000000011b267887 */ /* 0x000fe4000c000000 */
[----:B------:R-:W-:Y:S02]  /*4320*/  ULOP3.LUT UR24, UR6, 0x3fff, URZ, 0xc0, !UPT ;  /* 0x00003fff06187892 */ /* 0x000fe4000f8ec0ff */
[----:B------:R-:W-:Y:S02]  /*4330*/  ULOP3.LUT UR23, UR23, 0x2000000, URZ, 0xfc, !UPT ;  /* 0x0200000017177892 */ /* 0x000fe4000f8efcff */
[----:B------:R-:W-:Y:S01]  /*4340*/  UIADD3 UR38, UPT, UPT, -UR38, URZ, URZ ;  /* 0x000000ff26267290 */ /* 0x000fe2000fffe1ff */
[----:B------:R-:W-:Y:S01]  /*4350*/  UMOV UR34, 0x0 ;  /* 0x0000000000227882 */ /* 0x000fe20000000000 */
[----:B------:R-:W-:Y:S01]  /*4360*/  UMOV UR35, 0x10118010 ;  /* 0x1011801000237882 */ /* 0x000fe20000000000 */
[----:B------:R-:W-:Y:S01]  /*4370*/  UMOV UR32, 0x0 ;  /* 0x0000000000207882 */ /* 0x000fe20000000000 */
[----:B------:R-:W-:Y:S01]  /*4380*/  UMOV UR33, 0x10118010 ;  /* 0x1011801000217882 */ /* 0x000fe20000000000 */
[----:B------:R-:W-:Y:S01]  /*4390*/  UMOV UR30, 0x0 ;  /* 0x00000000001e7882 */ /* 0x000fe20000000000 */
[----:B------:R-:W-:Y:S01]  /*43a0*/  UMOV UR31, 0x10118010 ;  /* 0x10118010001f7882 */ /* 0x000fe20000000000 */
[----:B------:R-:W-:Y:S01]  /*43b0*/  UMOV UR28, 0x0 ;  /* 0x00000000001c7882 */ /* 0x000fe20000000000 */
[----:B------:R-:W-:Y:S01]  /*43c0*/  UMOV UR29, 0x10118010 ;  /* 0x10118010001d7882 */ /* 0x000fe20000000000 */
[C---:B-1----:R-:W-:Y:S01]  /*43d0*/  VIADD R5, R3.reuse, 0x40 ;  /* 0x0000004003057836 */ /* 0x042fe20000000000 */
[----:B------:R-:W-:-:S04]  /*43e0*/  LOP3.LUT R4, R3, 0xffff, RZ, 0xc0, !PT ;  /* 0x0000ffff03047812 */ /* 0x000fc800078ec0ff */
[----:B------:R-:W-:-:S05]  /*43f0*/  LOP3.LUT R5, R5, 0xffff, RZ, 0xc0, !PT ;  /* 0x0000ffff05057812 */ /* 0x000fca00078ec0ff */
[----:B------:R1:W-:Y:S02]  /*4400*/  STL.64 [R1], R4 ;  /* 0x0000000401007387 */ /* 0x0003e40000100a00 */
.L_x_76:
[----:B-1----:R-:W-:-:S04]  /*4410*/  SHF.L.U32 R5, R10, 0x1f, RZ ;  /* 0x0000001f0a057819 */ /* 0x002fc800000006ff */
[----:B------:R-:W1:Y:S02]  /*4420*/  SYNCS.PHASECHK.TRANS64.TRYWAIT P0, [UR21+0xe0], R5 ;  /* 0x0000e005ff0075a7 */ /* 0x000e640008001115 */
[----:B-12-4-:R-:W-:Y:S05]  /*4430*/  @!P0 BRA `(.L_x_68) ;  /* 0x0000005c001c8947 */ /* 0x016fea0003800000 */
.L_x_163:
[----:B-1----:R-:W1:Y:S01]  /*4440*/  LDS.128 R4, [UR21+0x120] ;  /* 0x00012015ff047984 */ /* 0x002e620008000c00 */
[----:B------:R-:W-:Y:S01]  /*4450*/  ULEA UR26, UR25, UR21, 0x3 ;  /* 0x00000015191a7291 */ /* 0x000fe2000f8e18ff */
[----:B------:R-:W-:Y:S01]  /*4460*/  @!PT LDS RZ, [RZ] ;  /* 0x00000000fffff984 */ /* 0x000fe20000000800 */
[----:B------:R-:W-:Y:S01]  /*4470*/  @!PT LDS RZ, [RZ] ;  /* 0x00000000fffff984 */ /* 0x000fe20000000800 */
[----:B------:R-:W-:Y:S01]  /*4480*/  @!PT LDS RZ, [RZ] ;  /* 0x00000000fffff984 */ /* 0x000fe20000000800 */
[----:B------:R-:W-:Y:S01]  /*4490*/  @!PT LDS RZ, [RZ] ;  /* 0x00000000fffff984 */ /* 0x000fe20000000800 */
[----:B------:R2:W-:Y:S06]  /*44a0*/  MEMBAR.ALL.CTA ;  /* 0x0000000000007992 */ /* 0x0005ec0000008000 */
[----:B--2---:R-:W2:Y:S02]  /*44b0*/  FENCE.VIEW.ASYNC.S ;  /* 0x00000000000073c6 */ /* 0x004ea40000000000 */
[----:B--2---:R-:W-:Y:S01]  /*44c0*/  SYNCS.ARRIVE.TRANS64.RED.A1T0 RZ, [UR36], RZ ;  /* 0x000000ffffff79a7 */ /* 0x004fe20008100424 */
[----:B------:R-:W-:Y:S05]  /*44d0*/  BRA.U UP4, `(.L_x_69) ;  /* 0x00000001040c7547 */ /* 0x000fea000b800000 */
[----:B------:R-:W-:-:S04]  /*44e0*/  SHF.L.U32 R9, R11, 0x1f, RZ ;  /* 0x0000001f0b097819 */ /* 0x000fc800000006ff */
[----:B------:R-:W2:Y:S02]  /*44f0*/  SYNCS.PHASECHK.TRANS64.TRYWAIT P0, [UR26+0x100], R9 ;  /* 0x00010009ff0075a7 */ /* 0x000ea4000800111a */
[----:B--2---:R-:W-:Y:S05]  /*4500*/  @!P0 BRA `(.L_x_70) ;  /* 0x0000005c00008947 */ /* 0x004fea0003800000 */
.L_x_69:
[----:B------:R-:W-:Y:S05]  /*4510*/  BRA.U UP4, `(.L_x_71) ;  /* 0x00000005040c7547 */ /* 0x000fea000b800000 */
[----:B------:R-:W3:Y:S02]  /*4520*/  LDCU UR4, c[0x0][0x394] ;  /* 0x00007280ff0477ac */ /* 0x000ee40008000800 */
[----:B---3--:R-:W-:-:S09]  /*4530*/  UISETP.GE.AND UP0, UPT, UR4, 0x1, UPT ;  /* 0x000000010400788c */ /* 0x008fd2000bf06270 */
[----:B------:R-:W-:Y:S05]  /*4540*/  BRA.U !UP0, `(.L_x_72) ;  /* 0x0000000108f47547 */ /* 0x000fea000b800000 */
[----:B------:R-:W-:Y:S01]  /*4550*/  ULEA UR4, UR25, UR49, 0x2 ;  /* 0x0000003119047291 */ /* 0x000fe2000f8e10ff */
[----:B--2---:R-:W-:-:S08]  /*4560*/  SHF.L.U32 R0, R8, 0x1f, RZ ;  /* 0x0000001f08007819 */ /* 0x004fd000000006ff */
[----:B------:R-:W5:Y:S01]  /*4570*/  LDL R2, [UR4] ;  /* 0x00000004ff027983 */ /* 0x000f620008100800 */
[----:B------:R-:W-:Y:S02]  /*4580*/  ULEA UR4, UR18, UR21, 0x3 ;  /* 0x0000001512047291 */ /* 0x000fe4000f8e18ff */
[----:B------:R-:W-:Y:S01]  /*4590*/  UPLOP3.LUT UP2, UPT, UPT, UPT, UPT, 0x40, 0x4 ;  /* 0x000000000004789c */ /* 0x000fe20003f4e870 */
[----:B------:R-:W-:Y:S01]  /*45a0*/  UMOV UR20, UR38 ;  /* 0x0000002600147c82 */ /* 0x000fe20008000000 */
[----:B------:R-:W-:-:S05]  /*45b0*/  UMOV UR19, UR27 ;  /* 0x0000001b00137c82 */ /* 0x000fca0008000000 */
[----:B------:R2:W3:Y:S01]  /*45c0*/  SYNCS.PHASECHK.TRANS64.TRYWAIT P2, [UR4], R0 ;  /* 0x00000000ff0075a7 */ /* 0x0004e20008041104 */
[----:B------:R-:W-:-:S05]  /*45d0*/  UMOV UR4, UR18 ;  /* 0x0000001200047c82 */ /* 0x000fca0008000000 */
.L_x_75:
[----:B------:R-:W-:Y:S02]  /*45e0*/  UIADD3 UR20, UPT, UPT, UR20, 0x1, URZ ;  /* 0x0000000114147890 */ /* 0x000fe4000fffe0ff */
[----:B------:R-:W-:Y:S02]  /*45f0*/  ULEA UR17, UR4, UR21, 0x3 ;  /* 0x0000001504117291 */ /* 0x000fe4000f8e18ff */
[----:B------:R-:W-:Y:S01]  /*4600*/  UISETP.NE.AND UP3, UPT, UR20, URZ, UPT ;  /* 0x000000ff1400728c */ /* 0x000fe2000bf65270 */
[----:B--234-:R-:W-:Y:S10]  /*4610*/  @P2 BRA `(.L_x_73) ;  /* 0x00000000000c2947 */ /* 0x01cff40003800000 */
[----:B------:R-:W-:Y:S04]  /*4620*/  SHF.L.U32 R9, R8, 0x1f, RZ ;  /* 0x0000001f08097819 */ /* 0x000fe800000006ff */
[----:B------:R-:W3:Y:S02]  /*4630*/  SYNCS.PHASECHK.TRANS64.TRYWAIT P0, [UR17], R9 ;  /* 0x00000009ff0075a7 */ /* 0x000ee40008001111 */
[----:B---3--:R-:W-:Y:S05]  /*4640*/  @!P0 BRA `(.L_x_74) ;  /* 0x0000005800c88947 */ /* 0x008fea0003800000 */
.L_x_73:
[----:B------:R-:W-:Y:S01]  /*4650*/  UISETP.NE.AND UP0, UPT, UR19, 0x1, UPT ;  /* 0x000000011300788c */ /* 0x000fe2000bf05270 */
[----:B------:R-:W-:Y:S01]  /*4660*/  PLOP3.LUT P2, PT, PT, PT, PT, 0x80, 0x8 ;  /* 0x000000000008781c */ /* 0x000fe20003f4f070 */
[----:B------:R-:W-:Y:S02]  /*4670*/  UIADD3 UR5, UPT, UPT, UR4, 0x1, URZ ;  /* 0x0000000104057890 */ /* 0x000fe4000fffe0ff */
[----:B------:R-:W-:Y:S02]  /*4680*/  ULEA UR10, UR4, UR24, 0x8 ;  /* 0x00000018040a7291 */ /* 0x000fe4000f8e40ff */
[----:B------:R-:W-:Y:S01]  /*4690*/  UISETP.NE.AND UP1, UPT, UR5, 0xa, UPT ;  /* 0x0000000a0500788c */ /* 0x000fe2000bf25270 */
[----:B------:R-:W-:Y:S01]  /*46a0*/  PLOP3.LUT P0, PT, PT, PT, UP0, 0x80, 0x8 ;  /* 0x000000000008781c */ /* 0x000fe20003f0f008 */
[----:B------:R-:W-:Y:S02]  /*46b0*/  ULEA UR14, UR4, UR23, 0xa ;  /* 0x00000017040e7291 */ /* 0x000fe4000f8e50ff */
[----:B------:R-:W-:Y:S02]  /*46c0*/  USEL UR6, URZ, 0x1, UP1 ;  /* 0x00000001ff067887 */ /* 0x000fe40008800000 */
[----:B------:R-:W-:Y:S01]  /*46d0*/  USEL UR18, UR5, URZ, UP1 ;  /* 0x000000ff05127287 */ /* 0x000fe20008800000 */
[----:B------:R-:W-:Y:S11]  /*46e0*/  ELECT P1, URZ, PT ;  /* 0x0000000000ff782f */ /* 0x000ff60003820000 */
[----:B------:R-:W-:Y:S02]  /*46f0*/  @!UPT UIADD3 URZ, UPT, UPT, URZ, URZ, URZ ;  /* 0x000000fffffff290 */ /* 0x000fe4000fffe0ff */
[----:B-----5:R-:W-:Y:S01]  /*4700*/  @P1 R2UR.BROADCAST UR4, R2 ;  /* 0x00000000020412ca */ /* 0x020fe200008e0000 */
[----:B------:R-:W-:Y:S01]  /*4710*/  @UP0 ULEA UR5, UR18, UR21, 0x3 ;  /* 0x0000001512050291 */ /* 0x000fe2000f8e18ff */
[----:B------:R-:W-:Y:S01]  /*4720*/  LOP3.LUT R8, R8, UR6, RZ, 0x3c, !PT ;  /* 0x0000000608087c12 */ /* 0x000fe2000f8e3cff */
[----:B------:R-:W-:Y:S02]  /*4730*/  UIADD3 UR8, UPT, UPT, UR10, 0x40, URZ ;  /* 0x000000400a087890 */ /* 0x000fe4000fffe0ff */
[----:B------:R-:W-:Y:S01]  /*4740*/  UIADD3 UR6, UPT, UPT, UR14, 0x80, URZ ;  /* 0x000000800e067890 */ /* 0x000fe2000fffe0ff */
[----:B--2---:R-:W-:Y:S01]  /*4750*/  @P0 SHF.L.U32 R0, R8, 0x1f, RZ ;  /* 0x0000001f08000819 */ /* 0x004fe200000006ff */
[----:B------:R-:W-:Y:S02]  /*4760*/  UIADD3 UR12, UPT, UPT, UR10, 0x80, URZ ;  /* 0x000000800a0c7890 */ /* 0x000fe4000fffe0ff */
[----:B------:R-:W-:Y:S01]  /*4770*/  UIADD3 UR19, UPT, UPT, UR19, -0x1, URZ ;  /* 0xffffffff13137890 */ /* 0x000fe2000fffe0ff */
[----:B------:R4:W2:Y:S01]  /*4780*/  @P0 SYNCS.PHASECHK.TRANS64.TRYWAIT P2, [UR5], R0 ;  /* 0x00000000ff0005a7 */ /* 0x0008a20008041105 */
[----:B------:R-:W-:Y:S11]  /*4790*/  ELECT P0, URZ, PT ;  /* 0x0000000000ff782f */ /* 0x000ff60003800000 */
[----:B------:R-:W-:Y:S02]  /*47a0*/  @!UPT UIADD3 URZ, UPT, UPT, URZ, URZ, URZ ;  /* 0x000000fffffff290 */ /* 0x000fe4000fffe0ff */
[C---:B------:R-:W-:Y:S02]  /*47b0*/  @P0 R2UR.BROADCAST UR16, R2.reuse ;  /* 0x00000000021002ca */ /* 0x040fe400008e0000 */
[----:B------:R-:W-:Y:S01]  /*47c0*/  ELECT P0, URZ, PT ;  /* 0x0000000000ff782f */ /* 0x000fe20003800000 */
[----:B------:R-:W-:Y:S01]  /*47d0*/  UMOV UR11, 0x80004020 ;  /* 0x80004020000b7882 */ /* 0x000fe20000000000 */
[----:B------:R-:W-:Y:S01]  /*47e0*/  UMOV UR15, 0x40004040 ;  /* 0x40004040000f7882 */ /* 0x000fe20000000000 */
[----:B------:R-:W-:Y:S01]  /*47f0*/  UMOV UR9, 0x80004020 ;  /* 0x8000402000097882 */ /* 0x000fe20000000000 */
[----:B------:R3:W-:Y:S01]  /*4800*/  UTCHMMA.2CTA gdesc[UR14], gdesc[UR10], tmem[UR4], tmem[UR34], idesc[UR35], UP2 ;  /* 0x00ff220a0e0075ea */ /* 0x0007e20009200004 */
[----:B------:R-:W-:Y:S01]  /*4810*/  UPLOP3.LUT UP2, UPT, UPT, UPT, UPT, 0x80, 0x8 ;  /* 0x000000000008789c */ /* 0x000fe20003f4f070 */
[----:B------:R-:W-:Y:S01]  /*4820*/  UMOV UR7, 0x40004040 ;  /* 0x4000404000077882 */ /* 0x000fe20000000000 */
[----:B------:R-:W-:Y:S01]  /*4830*/  UMOV UR13, 0x80004020 ;  /* 0x80004020000d7882 */ /* 0x000fe20000000000 */
[----:B------:R-:W-:Y:S03]  /*4840*/  UMOV UR5, 0x40004040 ;  /* 0x4000404000057882 */ /* 0x000fe60000000000 */
[----:B------:R1:W-:Y:S01]  /*4850*/  UTCHMMA.2CTA gdesc[UR6], gdesc[UR8], tmem[UR16], tmem[UR32], idesc[UR33], UPT ;  /* 0x00ff2008060075ea */ /* 0x0003e2000ba00010 */
[----:B---3--:R-:W-:Y:S01]  /*4860*/  UIADD3 UR4, UPT, UPT, UR14, 0x100, URZ ;  /* 0x000001000e047890 */ /* 0x008fe2000fffe0ff */
[C---:B------:R-:W-:Y:S02]  /*4870*/  @P0 R2UR.BROADCAST UR15, R2.reuse ;  /* 0x00000000020f02ca */ /* 0x040fe400008e0000 */
[----:B------:R-:W-:Y:S01]  /*4880*/  ELECT P0, URZ, PT ;  /* 0x0000000000ff782f */ /* 0x000fe20003800000 */
[----:B------:R-:W-:Y:S02]  /*4890*/  UIADD3 UR10, UPT, UPT, UR10, 0xc0, URZ ;  /* 0x000000c00a0a7890 */ /* 0x000fe4000fffe0ff */
[----:B-1----:R-:W-:Y:S10]  /*48a0*/  UIADD3 UR6, UPT, UPT, UR14, 0x180, URZ ;  /* 0x000001800e067890 */ /* 0x002ff4000fffe0ff */
[----:B------:R-:W-:Y:S01]  /*48b0*/  @P0 R2UR.BROADCAST UR9, R2 ;  /* 0x00000000020902ca */ /* 0x000fe200008e0000 */
[----:B------:R-:W-:Y:S01]  /*48c0*/  UIADD3 UR8, UPT, UPT, UR17, 0x50, URZ ;  /* 0x0000005011087890 */ /* 0x000fe2000fffe0ff */
[----:B------:R1:W-:Y:S11]  /*48d0*/  UTCHMMA.2CTA gdesc[UR4], gdesc[UR12], tmem[UR15], tmem[UR30], idesc[UR31], UPT ;  /* 0x00ff1e0c040075ea */ /* 0x0003f6000ba0000f */
[----:B------:R4:W-:Y:S01]  /*48e0*/  UTCHMMA.2CTA gdesc[UR6], gdesc[UR10], tmem[UR9], tmem[UR28], idesc[UR29], UPT ;  /* 0x00ff1c0a060075ea */ /* 0x0009e2000ba00009 */
[----:B------:R4:W-:Y:S01]  /*48f0*/  UTCBAR.2CTA.MULTICAST [UR8], URZ, UR22 ;  /* 0x000000ff080073e9 */ /* 0x0009e20008200816 */
[----:B-1----:R-:W-:Y:S01]  /*4900*/  UMOV UR4, UR18 ;  /* 0x0000001200047c82 */ /* 0x002fe20008000000 */
[----:B------:R-:W-:Y:S05]  /*4910*/  BRA.U UP3, `(.L_x_75) ;  /* 0xfffffffd03307547 */ /* 0x000fea000b83ffff */
.L_x_72:
[----:B------:R-:W-:-:S09]  /*4920*/  UIADD3 UR4, UPT, UPT, UR26, 0xf0, URZ ;  /* 0x000000f01a047890 */ /* 0x000fd2000fffe0ff */
[----:B------:R3:W-:Y:S01]  /*4930*/  UTCBAR.2CTA.MULTICAST [UR4], URZ, UR37 ;  /* 0x000000ff040073e9 */ /* 0x0007e20008200825 */
[----:B------:R-:W-:Y:S02]  /*4940*/  NOP ;  /* 0x0000000000007918 */ /* 0x000fe40000000000 */
.L_x_71:
[----:B---3--:R-:W-:Y:S01]  /*4950*/  UIADD3 UR4, UPT, UPT, UR25, 0x1, URZ ;  /* 0x0000000119047890 */ /* 0x008fe2000fffe0ff */
[----:B-1----:R-:W-:Y:S02]  /*4960*/  LOP3.LUT P0, RZ, R6, 0x1, RZ, 0xc0, !PT ;  /* 0x0000000106ff7812 */ /* 0x002fe4000780c0ff */
[----:B------:R-:W-:Y:S01]  /*4970*/  LOP3.LUT R10, R10, 0x1, RZ, 0x3c, !PT ;  /* 0x000000010a0a7812 */ /* 0x000fe200078e3cff */
[----:B------:R-:W-:-:S04]  /*4980*/  UISETP.NE.AND UP0, UPT, UR4, 0x2, UPT ;  /* 0x000000020400788c */ /* 0x000fc8000bf05270 */
[----:B------:R-:W-:Y:S02]  /*4990*/  USEL UR5, URZ, 0x1, UP0 ;  /* 0x00000001ff057887 */ /* 0x000fe40008000000 */
[----:B------:R-:W-:-:S04]  /*49a0*/  USEL UR25, UR4, URZ, UP0 ;  /* 0x000000ff04197287 */ /* 0x000fc80008000000 */
[----:B------:R-:W-:Y:S01]  /*49b0*/  LOP3.LUT R11, R11, UR5, RZ, 0x3c, !PT ;  /* 0x000000050b0b7c12 */ /* 0x000fe2000f8e3cff */
[----:B------:R-:W-:Y:S07]  /*49c0*/  @P0 BRA `(.L_x_76) ;  /* 0xfffffff800900947 */ /* 0x000fee000383ffff */
[----:B----4-:R-:W1:Y:S01]  /*49d0*/  S2UR UR8, SR_CgaCtaId ;  /* 0x00000000000879c3 */ /* 0x010e620000008800 */
[----:B------:R-:W-:Y:S01]  /*49e0*/  ELECT P0, URZ, PT ;  /* 0x0000000000ff782f */ /* 0x000fe20003800000 */
[----:B--2---:R-:W-:Y:S01]  /*49f0*/  HFMA2 R0, -RZ, RZ, 0, 5.9604644775390625e-08 ;  /* 0x00000001ff007431 */ /* 0x004fe200000001ff */
[----:B------:R-:W-:-:S05]  /*4a00*/  UMOV UR4, 0x40 ;  /* 0x0000004000047882 */ /* 0x000fca0000000000 */
[----:B------:R-:W-:Y:S01]  /*4a10*/  UVIRTCOUNT.DEALLOC.SMPOOL 0x80 ;  /* 0x000000800000784c */ /* 0x000fe20000000000 */
[----:B------:R-:W-:Y:S02]  /*4a20*/  UISETP.NE.AND UP0, UPT, UR41, URZ, UPT ;  /* 0x000000ff2900728c */ /* 0x000fe4000bf05270 */
[----:B-1----:R-:W-:-:S09]  /*4a30*/  ULEA UR8, UR8, UR4, 0x18 ;  /* 0x0000000408087291 */ /* 0x002fd2000f8ec0ff */
[----:B------:R1:W-:Y:S01]  /*4a40*/  @P0 STS.U8 [UR8+0x1c], R0 ;  /* 0x00001c00ff000988 */ /* 0x0003e20008000008 */
[----:B------:R-:W-:Y:S05]  /*4a50*/  BRA.U UP0, `(.L_x_77) ;  /* 0x0000000100587547 */ /* 0x000fea000b800000 */
[----:B------:R-:W-:Y:S01]  /*4a60*/  UIADD3 UR5, UPT, UPT, UR21, 0x100, URZ ;  /* 0x0000010015057890 */ /* 0x000fe2000fffe0ff */
[----:B------:R-:W-:-:S03]  /*4a70*/  SHF.L.U32 R5, R11, 0x1f, RZ ;  /* 0x0000001f0b057819 */ /* 0x000fc600000006ff */
[----:B------:R-:W-:-:S09]  /*4a80*/  ULEA UR4, UR25, UR5, 0x3 ;  /* 0x0000000519047291 */ /* 0x000fd2000f8e18ff */
[----:B------:R-:W2:Y:S02]  /*4a90*/  SYNCS.PHASECHK.TRANS64.TRYWAIT P0, [UR4], R5 ;  /* 0x00000005ff0075a7 */ /* 0x000ea40008001104 */
[----:B--2---:R-:W-:Y:S05]  /*4aa0*/  @!P0 BRA `(.L_x_78) ;  /* 0x0000005400c88947 */ /* 0x004fea0003800000 */
.L_x_167:
[----:B------:R-:W-:-:S04]  /*4ab0*/  UIADD3 UR4, UPT, UPT, UR25, 0x1, URZ ;  /* 0x0000000119047890 */ /* 0x000fc8000fffe0ff */
[----:B------:R-:W-:-:S04]  /*4ac0*/  UISETP.NE.AND UP1, UPT, UR4, 0x2, UPT ;  /* 0x000000020400788c */ /* 0x000fc8000bf25270 */
[----:B------:R-:W-:Y:S02]  /*4ad0*/  USEL UR6, URZ, 0x1, UP1 ;  /* 0x00000001ff067887 */ /* 0x000fe40008800000 */
[----:B------:R-:W-:-:S04]  /*4ae0*/  USEL UR4, UR4, URZ, UP1 ;  /* 0x000000ff04047287 */ /* 0x000fc80008800000 */
[----:B------:R-:W-:Y:S01]  /*4af0*/  ULEA UR4, UR4, UR5, 0x3 ;  /* 0x0000000504047291 */ /* 0x000fe2000f8e18ff */
[----:B-1----:R-:W-:-:S04]  /*4b00*/  LOP3.LUT R5, R11, UR6, RZ, 0x3c, !PT ;  /* 0x000000060b057c12 */ /* 0x002fc8000f8e3cff */
[----:B------:R-:W-:Y:S01]  /*4b10*/  SHF.L.U32 R5, R5, 0x1f, RZ ;  /* 0x0000001f05057819 */ /* 0x000fe200000006ff */
[----:B------:R-:W-:-:S04]  /*4b20*/  IMAD.U32 R0, RZ, RZ, UR4 ;  /* 0x00000004ff007e24 */ /* 0x000fc8000f8e00ff */
[----:B------:R1:W2:Y:S03]  /*4b30*/  SYNCS.PHASECHK.TRANS64.TRYWAIT P0, [R0+URZ], R5 ;  /* 0x00000005000075a7 */ /* 0x0002a600080011ff */
[----:B--2---:R-:W-:Y:S05]  /*4b40*/  @!P0 NANOSLEEP.SYNCS 0x989680 ;  /* 0x009896800000895d */ /* 0x004fea0003900000 */
[----:B------:R-:W2:Y:S02]  /*4b50*/  @!P0 SYNCS.PHASECHK.TRANS64 P0, [R0+URZ], R5 ;  /* 0x00000005000085a7 */ /* 0x000ea400080010ff */
[----:B--2---:R-:W-:Y:S05]  /*4b60*/  @P0 BRA `(.L_x_79) ;  /* 0x0000000000200947 */ /* 0x004fea0003800000 */
.L_x_80:
[----:B--2---:R2:W3:Y:S02]  /*4b70*/  SYNCS.PHASECHK.TRANS64.TRYWAIT P0, [R0+URZ], R5 ;  /* 0x00000005000075a7 */ /* 0x0044e400080011ff */
[----:B---3--:R-:W-:Y:S05]  /*4b80*/  @!P0 NANOSLEEP.SYNCS 0x989680 ;  /* 0x009896800000895d */ /* 0x008fea0003900000 */
[----:B------:R-:W3:Y:S02]  /*4b90*/  @!P0 SYNCS.PHASECHK.TRANS64 P0, [R0+URZ], R5 ;  /* 0x00000005000085a7 */ /* 0x000ee400080010ff */
[----:B---3--:R-:W-:Y:S05]  /*4ba0*/  @!P0 BRA `(.L_x_80) ;  /* 0xfffffffc00f08947 */ /* 0x008fea000383ffff */
[----:B------:R-:W-:Y:S05]  /*4bb0*/  BRA `(.L_x_79) ;  /* 0x00000000000c7947 */ /* 0x000fea0003800000 */
.L_x_77:
[----:B------:R-:W-:-:S04]  /*4bc0*/  UIADD3 UR4, UPT, UPT, UR21, 0x110, URZ ;  /* 0x0000011015047890 */ /* 0x000fc8000fffe0ff */
[----:B------:R-:W-:-:S09]  /*4bd0*/  UPRMT UR4, UR40, 0x654, UR4 ;  /* 0x0000065428047896 */ /* 0x000fd20008000004 */
[----:B------:R-:W-:Y:S03]  /*4be0*/  SYNCS.ARRIVE.TRANS64.RED.A1T0 RZ, [UR4], RZ ;  /* 0x000000ffffff79a7 */ /* 0x000fe60008100404 */
.L_x_79:
[----:B-12---:R-:W-:Y:S01]  /*4bf0*/  SHF.L.U32 R5, RZ, 0x1f, RZ ;  /* 0x0000001fff057819 */ /* 0x006fe200000006ff */
[----:B------:R-:W-:Y:S01]  /*4c00*/  UIADD3 UR4, UPT, UPT, UR21, 0x110, URZ ;  /* 0x0000011015047890 */ /* 0x000fe2000fffe0ff */
[----:B------:R-:W-:Y:S02]  /*4c10*/  PLOP3.LUT P0, PT, PT, PT, UP0, 0x80, 0x8 ;  /* 0x000000000008781c */ /* 0x000fe40003f0f008 */
[----:B------:R-:W1:Y:S02]  /*4c20*/  SYNCS.PHASECHK.TRANS64.TRYWAIT P1, [UR21+0x110], R5 ;  /* 0x00011005ff0075a7 */ /* 0x000e640008021115 */
[----:B-1----:R-:W-:Y:S09]  /*4c30*/  @!P1 BRA `(.L_x_81) ;  /* 0x00000054007c9947 */ /* 0x002ff20003800000 */
.L_x_169:
[----:B------:R-:W-:Y:S01]  /*4c40*/  @!UP0 UPRMT UR4, UR40, 0x654, UR4 ;  /* 0x0000065428048896 */ /* 0x000fe20008000004 */
[----:B------:R-:W-:Y:S01]  /*4c50*/  LOP3.LUT R2, R3, 0xffff, RZ, 0xc0, !PT ;  /* 0x0000ffff03027812 */ /* 0x000fe200078ec0ff */
[----:B------:R-:W-:Y:S02]  /*4c60*/  IMAD.MOV.U32 R3, RZ, RZ, 0xffff ;  /* 0x0000ffffff037424 */ /* 0x000fe400078e00ff */
[----:B-1----:R-:W-:Y:S01]  /*4c70*/  IMAD.MOV.U32 R5, RZ, RZ, 0x1 ;  /* 0x00000001ff057424 */ /* 0x002fe200078e00ff */
[----:B------:R-:W-:-:S04]  /*4c80*/  SHF.R.U32.HI R2, RZ, 0x5, R2 ;  /* 0x00000005ff027819 */ /* 0x000fc80000011602 */
[----:B------:R-:W-:Y:S01]  /*4c90*/  @!P0 SYNCS.ARRIVE.TRANS64.RED.A1T0 RZ, [UR4], RZ ;  /* 0x000000ffffff89a7 */ /* 0x000fe20008100404 */
[----:B------:R-:W-:Y:S01]  /*4ca0*/  NOP ;  /* 0x0000000000007918 */ /* 0x000fe20000000000 */
[----:B------:R-:W1:Y:S01]  /*4cb0*/  LDS R0, [UR8+0x14] ;  /* 0x00001408ff007984 */ /* 0x000e620008000800 */
[-C--:B------:R-:W-:Y:S02]  /*4cc0*/  SHF.L.U32 R3, R3, R2.reuse, RZ ;  /* 0x0000000203037219 */ /* 0x080fe400000006ff */
[----:B------:R-:W-:Y:S02]  /*4cd0*/  SHF.L.U32 R5, R5, R2, RZ ;  /* 0x0000000205057219 */ /* 0x000fe400000006ff */
[----:B-1----:R-:W-:-:S04]  /*4ce0*/  LOP3.LUT R0, R0, R3, RZ, 0xc0, !PT ;  /* 0x0000000300007212 */ /* 0x002fc800078ec0ff */
[----:B------:R-:W-:-:S13]  /*4cf0*/  ISETP.NE.AND P0, PT, R0, R3, PT ;  /* 0x000000030000720c */ /* 0x000fda0003f05270 */
[----:B------:R-:W-:Y:S05]  /*4d00*/  @P0 BRA `(.L_x_82) ;  /* 0x00000000005c0947 */ /* 0x000fea0003800000 */
[----:B------:R-:W1:Y:S02]  /*4d10*/  LDS R0, [UR8+0x18] ;  /* 0x00001808ff007984 */ /* 0x000e640008000800 */
[----:B-1----:R-:W-:-:S04]  /*4d20*/  LOP3.LUT R0, R0, R5, RZ, 0xc0, !PT ;  /* 0x0000000500007212 */ /* 0x002fc800078ec0ff */
[----:B------:R-:W-:-:S13]  /*4d30*/  ISETP.NE.AND P0, PT, R0, R5, PT ;  /* 0x000000050000720c */ /* 0x000fda0003f05270 */
[----:B------:R-:W-:Y:S05]  /*4d40*/  @P0 BRA `(.L_x_83) ;  /* 0x0000000000400947 */ /* 0x000fea0003800000 */
[----:B------:R-:W-:Y:S01]  /*4d50*/  R2UR UR4, R3 ;  /* 0x00000000030472ca */ /* 0x000fe200000e0000 */
[----:B------:R-:W1:Y:S01]  /*4d60*/  S2R R2, SR_LANEID ;  /* 0x0000000000027919 */ /* 0x000e620000000000 */
[----:B------:R-:W-:-:S04]  /*4d70*/  LOP3.LUT R5, RZ, R5, RZ, 0x33, !PT ;  /* 0x00000005ff057212 */ /* 0x000fc800078e33ff */
[----:B------:R-:W2:Y:S07]  /*4d80*/  REDUX UR6, R5 ;  /* 0x00000000050673c4 */ /* 0x000eae0000000000 */
[----:B------:R-:W-:-:S03]  /*4d90*/  ULOP3.LUT UR5, URZ, UR4, URZ, 0x33, !UPT ;  /* 0x00000004ff057292 */ /* 0x000fc6000f8e33ff */
[----:B------:R-:W-:Y:S02]  /*4da0*/  VOTEU.ANY UR4, UPT, PT ;  /* 0x0000000000047886 */ /* 0x000fe400038e0100 */
[----:B------:R-:W-:Y:S01]  /*4db0*/  UFLO.U32 UR4, UR4 ;  /* 0x00000004000472bd */ /* 0x000fe200080e0000 */
[----:B------:R-:W-:-:S04]  /*4dc0*/  IMAD.U32 R0, RZ, RZ, UR5 ;  /* 0x00000005ff007e24 */ /* 0x000fc8000f8e00ff */
[----:B------:R-:W3:Y:S02]  /*4dd0*/  REDUX UR7, R0 ;  /* 0x00000000000773c4 */ /* 0x000ee40000000000 */
[----:B------:R4:W-:Y:S01]  /*4de0*/  UTCATOMSWS.AND URZ, UR5 ;  /* 0x0000000500ff79e3 */ /* 0x0009e20008000000 */
[----:B-1----:R-:W-:Y:S01]  /*4df0*/  ISETP.EQ.U32.AND P0, PT, R2, UR4, PT ;  /* 0x0000000402007c0c */ /* 0x002fe2000bf02070 */
[----:B--2---:R-:W-:Y:S02]  /*4e00*/  IMAD.U32 R2, RZ, RZ, UR6 ;  /* 0x00000006ff027e24 */ /* 0x004fe4000f8e00ff */
[----:B---3--:R-:W-:-:S10]  /*4e10*/  IMAD.U32 R3, RZ, RZ, UR7 ;  /* 0x00000007ff037e24 */ /* 0x008fd4000f8e00ff */
[----:B------:R4:W-:Y:S04]  /*4e20*/  @P0 ATOMS.AND RZ, [UR8+0x14], R3 ;  /* 0x00001403ffff098c */ /* 0x0009e8000a800008 */
[----:B------:R4:W-:Y:S01]  /*4e30*/  @P0 ATOMS.AND RZ, [UR8+0x18], R2 ;  /* 0x00001802ffff098c */ /* 0x0009e2000a800008 */
[----:B------:R-:W-:Y:S05]  /*4e40*/  BRA `(.L_x_84) ;  /* 0x0000000000147947 */ /* 0x000fea0003800000 */
.L_x_83:
[----:B------:R-:W-:Y:S02]  /*4e50*/  MOV R2, 0x4e70 ;  /* 0x00004e7000027802 */ /* 0x000fe40000000f00 */
[----:B-----5:R-:W-:Y:S05]  /*4e60*/  CALL.REL.NOINC `($__internal_0_$__cuda_sm10x_tcgen05_guardrail_trap_col_being_dealloced_not_returned_by_alloc) ;  /* 0x0000005400ec7944 */ /* 0x020fea0003c00000 */
[----:B------:R-:W-:Y:S05]  /*4e70*/  BRA `(.L_x_84) ;  /* 0x0000000000087947 */ /* 0x000fea0003800000 */
.L_x_82:
[----:B------:R-:W-:Y:S02]  /*4e80*/  MOV R2, 0x4ea0 ;  /* 0x00004ea000027802 */ /* 0x000fe40000000f00 */
[----:B-----5:R-:W-:Y:S05]  /*4e90*/  CALL.REL.NOINC `($__internal_2_$__cuda_sm10x_tcgen05_guardrail_trap_unallocated_columns_being_dealloced) ;  /* 0x0000005400f87944 */ /* 0x020fea0003c00000 */
.L_x_84:
[----:B------:R-:W-:Y:S01]  /*4ea0*/  NOP ;  /* 0x0000000000007918 */ /* 0x000fe20000000000 */
[----:B----4-:R-:W-:Y:S05]  /*4eb0*/  EXIT ;  /* 0x000000000000794d */ /* 0x010fea0003800000 */
.L_x_56:
[----:B------:R-:W2:Y:S01]  /*4ec0*/  LDCU UR5, c[0x0][0x384] ;  /* 0x00007080ff0577ac */ /* 0x000ea20008000800 */
[----:B------:R-:W-:Y:S02]  /*4ed0*/  UISETP.NE.OR UP0, UPT, UR18, 0x3, !UP3 ;  /* 0x000000031200788c */ /* 0x000fe4000df05670 */
[----:B--2---:R-:W-:-:S07]  /*4ee0*/  UIADD3 UR5, UPT, UPT, UR5, 0x3f, URZ ;  /* 0x0000003f05057890 */ /* 0x004fce000fffe0ff */
[----:B------:R-:W-:Y:S05]  /*4ef0*/  BRA.U UP0, `(.L_x_85) ;  /* 0x0000001500b07547 */ /* 0x000fea000b800000 */
[----:B------:R-:W2:Y:S01]  /*4f00*/  LDCU UR46, c[0x0][0x388] ;  /* 0x00007100ff2e77ac */ /* 0x000ea20008000800 */
[----:B------:R-:W3:Y:S01]  /*4f10*/  S2UR UR9, SR_CgaCtaId ;  /* 0x00000000000979c3 */ /* 0x000ee20000008800 */
[----:B------:R-:W-:Y:S01]  /*4f20*/  IMAD.MOV.U32 R10, RZ, RZ, 0x1 ;  /* 0x00000001ff0a7424 */ /* 0x000fe200078e00ff */
[----:B------:R-:W-:Y:S01]  /*4f30*/  USHF.R.S32.HI UR4, URZ, 0x1f, UR5 ;  /* 0x0000001fff047899 */ /* 0x000fe20008011405 */
[----:B------:R-:W-:Y:S01]  /*4f40*/  IMAD.MOV.U32 R8, RZ, RZ, RZ ;  /* 0x000000ffff087224 */ /* 0x000fe200078e00ff */
[----:B------:R-:W-:Y:S01]  /*4f50*/  UMOV UR24, 0x400 ;  /* 0x0000040000187882 */ /* 0x000fe20000000000 */
[----:B------:R-:W4:Y:S03]  /*4f60*/  LDCU UR38, c[0x0][0x370] ;  /* 0x00006e00ff2677ac */ /* 0x000f260008000800 */
[----:B------:R-:W1:Y:S01]  /*4f70*/  LDC.64 R14, c[0x0][0x348] ;  /* 0x0000d200ff0e7b82 */ /* 0x000e620000000a00 */
[----:B------:R-:W-:Y:S01]  /*4f80*/  ULEA.HI UR4, UR4, UR5, URZ, 0x6 ;  /* 0x0000000504047291 */ /* 0x000fe2000f8f30ff */
[----:B------:R-:W4:Y:S03]  /*4f90*/  LDCU.128 UR32, c[0x0][0xc10] ;  /* 0x00018200ff2077ac */ /* 0x000f260008000c00 */
[----:B------:R-:W-:Y:S01]  /*4fa0*/  USHF.R.S32.HI UR28, URZ, 0x6, UR4 ;  /* 0x00000006ff1c7899 */ /* 0x000fe20008011404 */
[----:B--2---:R-:W-:Y:S01]  /*4fb0*/  IMAD.U32 R0, RZ, RZ, UR46 ;  /* 0x0000002eff007e24 */ /* 0x004fe2000f8e00ff */
[----:B------:R-:W2:Y:S04]  /*4fc0*/  LDCU UR37, c[0x0][0x374] ;  /* 0x00006e80ff2577ac */ /* 0x000ea80008000800 */
[----:B------:R-:W-:Y:S01]  /*4fd0*/  IMAD.U32 R3, RZ, RZ, UR28 ;  /* 0x0000001cff037e24 */ /* 0x000fe2000f8e00ff */
[----:B------:R-:W-:Y:S01]  /*4fe0*/  IABS R0, R0 ;  /* 0x0000000000007213 */ /* 0x000fe20000000000 */
[----:B------:R-:W4:Y:S03]  /*4ff0*/  LDCU.64 UR4, c[0x0][0x988] ;  /* 0x00013100ff0477ac */ /* 0x000f260008000a00 */
[----:B------:R-:W-:Y:S01]  /*5000*/  IABS R2, R3 ;  /* 0x0000000300027213 */ /* 0x000fe20000000000 */
[----:B---3--:R-:W-:Y:S01]  /*5010*/  ULEA UR24, UR9, UR24, 0x18 ;  /* 0x0000001809187291 */ /* 0x008fe2000f8ec0ff */
[----:B------:R-:W-:Y:S01]  /*5020*/  R2UR UR26, R0 ;  /* 0x00000000001a72ca */ /* 0x000fe200000e0000 */
[----:B------:R-:W3:Y:S01]  /*5030*/  LDCU.64 UR30, c[0x0][0x990] ;  /* 0x00013200ff1e77ac */ /* 0x000ee20008000a00 */
[----:B------:R-:W-:-:S02]  /*5040*/  R2UR UR27, R2 ;  /* 0x00000000021b72ca */ /* 0x000fc400000e0000 */
[----:B------:R-:W-:Y:S01]  /*5050*/  IABS R3, R3 ;  /* 0x0000000300037213 */ /* 0x000fe20000000000 */
[----:B------:R-:W1:Y:S01]  /*5060*/  LDCU UR17, c[0x0][0xc0c] ;  /* 0x00018180ff1177ac */ /* 0x000e620008000800 */
[----:B------:R-:W1:Y:S03]  /*5070*/  LDCU UR47, c[0x0][0xc20] ;  /* 0x00018400ff2f77ac */ /* 0x000e660008000800 */
[----:B------:R-:W-:-:S04]  /*5080*/  IMAD.MOV R3, RZ, RZ, -R3 ;  /* 0x000000ffff037224 */ /* 0x000fc800078e0a03 */
[----:B------:R-:W3:Y:S01]  /*5090*/  I2F.RP R4, UR26 ;  /* 0x0000001a00047d06 */ /* 0x000ee20008209400 */
[----:B----4-:R-:W-:Y:S01]  /*50a0*/  UISETP.NE.U32.AND UP0, UPT, UR4, URZ, UPT ;  /* 0x000000ff0400728c */ /* 0x010fe2000bf05070 */
[----:B------:R-:W-:Y:S01]  /*50b0*/  R2UR UR45, R3 ;  /* 0x00000000032d72ca */ /* 0x000fe200000e0000 */
[----:B------:R-:W4:Y:S01]  /*50c0*/  LDCU UR4, c[0x0][0xc30] ;  /* 0x00018600ff0477ac */ /* 0x000f220008000800 */
[----:B------:R-:W4:Y:S04]  /*50d0*/  LDCU UR36, c[0x0][0x38c] ;  /* 0x00007180ff2477ac */ /* 0x000f280008000800 */
[----:B------:R-:W1:Y:S01]  /*50e0*/  I2F.RP R2, UR27 ;  /* 0x0000001b00027d06 */ /* 0x000e620008209400 */
[----:B------:R-:W-:Y:S02]  /*50f0*/  UISETP.NE.AND.EX UP6, UPT, UR5, URZ, UPT, UP0 ;  /* 0x000000ff0500728c */ /* 0x000fe4000bfc5300 */
[----:B------:R-:W-:-:S02]  /*5100*/  UIMAD.WIDE.U32 UR10, UR38, UR32, URZ ;  /* 0x00000020260a72a5 */ /* 0x000fc4000f8e00ff */
[----:B--2---:R-:W-:-:S03]  /*5110*/  UIMAD.WIDE.U32 UR14, UR37, UR35, URZ ;  /* 0x00000023250e72a5 */ /* 0x004fc6000f8e00ff */
[----:B---3--:R-:W2:Y:S01]  /*5120*/  MUFU.RCP R0, R4 ;  /* 0x0000000400007308 */ /* 0x008ea20000001000 */
[----:B------:R-:W-:Y:S01]  /*5130*/  UMOV UR8, URZ ;  /* 0x000000ff00087c82 */ /* 0x000fe20008000000 */
[----:B------:R-:W-:Y:S02]  /*5140*/  UISETP.NE.AND UP0, UPT, UR39, 0x1, UPT ;  /* 0x000000012700788c */ /* 0x000fe4000bf05270 */
[----:B------:R-:W-:Y:S02]  /*5150*/  UISETP.NE.U32.AND UP0, UPT, UR30, URZ, UPT ;  /* 0x000000ff1e00728c */ /* 0x000fe4000bf05070 */
[----:B------:R-:W-:Y:S02]  /*5160*/  UIADD3 UR44, UPT, UPT, UR24, 0xe8, URZ ;  /* 0x000000e8182c7890 */ /* 0x000fe4000fffe0ff */
[----:B-1----:R-:W1:Y:S01]  /*5170*/  MUFU.RCP R2, R2 ;  /* 0x0000000200027308 */ /* 0x002e620000001000 */
[----:B------:R-:W-:Y:S02]  /*5180*/  UISETP.GE.AND UP3, UPT, UR39, 0x1, UPT ;  /* 0x000000012700788c */ /* 0x000fe4000bf66270 */
[----:B------:R-:W-:Y:S01]  /*5190*/  UISETP.NE.AND.EX UP4, UPT, UR31, URZ, UPT, UP0 ;  /* 0x000000ff1f00728c */ /* 0x000fe2000bf85300 */
[----:B------:R-:W-:Y:S01]  /*51a0*/  UMOV UR43, UR11 ;  /* 0x0000000b002b7c82 */ /* 0x000fe20008000000 */
[----:B------:R-:W-:Y:S01]  /*51b0*/  UMOV UR42, UR15 ;  /* 0x0000000f002a7c82 */ /* 0x000fe20008000000 */
[----:B------:R-:W-:Y:S01]  /*51c0*/  UISETP.NE.AND UP3, UPT, UR17, 0x1, UPT ;  /* 0x000000011100788c */ /* 0x000fe2000bf65270 */
[----:B--2---:R-:W-:Y:S01]  /*51d0*/  VIADD R0, R0, 0xffffffe ;  /* 0x0ffffffe00007836 */ /* 0x004fe20000000000 */
[----:B------:R-:W-:-:S02]  /*51e0*/  UISETP.NE.AND UP0, UPT, UR34, 0x1, UPT ;  /* 0x000000012200788c */ /* 0x000fc4000bf05270 */
[----:B------:R-:W-:Y:S01]  /*51f0*/  UISETP.NE.AND UP5, UPT, UR46, URZ, UPT ;  /* 0x000000ff2e00728c */ /* 0x000fe2000bfa5270 */
[----:B------:R-:W-:Y:S02]  /*5200*/  UMOV UR25, URZ ;  /* 0x000000ff00197c82 */ /* 0x000fe40008000000 */
[----:B------:R-:W2:Y:S01]  /*5210*/  F2I.FTZ.U32.TRUNC.NTZ R0, R0 ;  /* 0x0000000000007305 */ /* 0x000ea2000021f000 */
[----:B------:R-:W-:Y:S01]  /*5220*/  UPLOP3.LUT UP2, UPT, UPT, UPT, UPT, 0x40, 0x4 ;  /* 0x000000000004789c */ /* 0x000fe20003f4e870 */
[----:B-1----:R-:W-:Y:S01]  /*5230*/  VIADD R2, R2, 0xffffffe ;  /* 0x0ffffffe02027836 */ /* 0x002fe20000000000 */
[----:B------:R-:W1:Y:S01]  /*5240*/  LDCU.64 UR18, c[0x0][0xc28] ;  /* 0x00018500ff1277ac */ /* 0x000e620008000a00 */
[----:B------:R-:W-:-:S04]  /*5250*/  UPRMT UR44, URZ, 0x654, UR44 ;  /* 0x00000654ff2c7896 */ /* 0x000fc8000800002c */
[----:B------:R-:W3:Y:S01]  /*5260*/  F2I.FTZ.U32.TRUNC.NTZ R2, R2 ;  /* 0x0000000200027305 */ /* 0x000ee2000021f000 */
[----:B------:R-:W-:Y:S02]  /*5270*/  USHF.R.U32.HI UR43, URZ, UR33, UR43 ;  /* 0x00000021ff2b7299 */ /* 0x000fe4000801162b */
[----:B------:R-:W-:Y:S02]  /*5280*/  USHF.R.U32.HI UR42, URZ, UR47, UR42 ;  /* 0x0000002fff2a7299 */ /* 0x000fe4000801162a */
[----:B----4-:R-:W-:Y:S01]  /*5290*/  UISETP.NE.AND UP3, UPT, UR4, 0x1, UPT ;  /* 0x000000010400788c */ /* 0x010fe2000bf65270 */
[----:B--2---:R-:W-:Y:S01]  /*52a0*/  R2UR UR7, R0 ;  /* 0x00000000000772ca */ /* 0x004fe200000e0000 */
[----:B------:R-:W-:Y:S02]  /*52b0*/  UISETP.NE.AND UP0, UPT, UR36, URZ, UPT ;  /* 0x000000ff2400728c */ /* 0x000fe4000bf05270 */
[----:B------:R-:W-:Y:S01]  /*52c0*/  UISETP.NE.AND UP5, UPT, UR28, URZ, UPT ;  /* 0x000000ff1c00728c */ /* 0x000fe2000bfa5270 */
[----:B---3--:R-:W-:Y:S01]  /*52d0*/  R2UR UR9, R2 ;  /* 0x00000000020972ca */ /* 0x008fe200000e0000 */
[----:B------:R-:W-:-:S08]  /*52e0*/  IMAD.MOV.U32 R2, RZ, RZ, 0x2000 ;  /* 0x00002000ff027424 */ /* 0x000fd000078e00ff */
[----:B------:R-:W-:-:S04]  /*52f0*/  UIADD3 UR5, UPT, UPT, URZ, -UR7, URZ ;  /* 0x80000007ff057290 */ /* 0x000fc8000fffe0ff */
[----:B------:R-:W-:Y:S02]  /*5300*/  UIMAD UR5, UR5, UR26, URZ ;  /* 0x0000001a050572a4 */ /* 0x000fe4000f8e02ff */
[----:B------:R-:W-:-:S04]  /*5310*/  UIADD3 UR6, UPT, UPT, URZ, -UR9, URZ ;  /* 0x80000009ff067290 */ /* 0x000fc8000fffe0ff */
[----:B------:R-:W-:-:S03]  /*5320*/  UIMAD UR12, UR6, UR27, URZ ;  /* 0x0000001b060c72a4 */ /* 0x000fc6000f8e02ff */
[----:B------:R-:W-:Y:S01]  /*5330*/  UMOV UR6, URZ ;  /* 0x000000ff00067c82 */ /* 0x000fe20008000000 */
[----:B------:R-:W-:Y:S02]  /*5340*/  UIMAD.WIDE.U32 UR8, UR9, UR12, UR8 ;  /* 0x0000000c090872a5 */ /* 0x000fe4000f8e0008 */
[----:B------:R-:W-:-:S07]  /*5350*/  UIMAD.WIDE.U32 UR40, UR7, UR5, UR6 ;  /* 0x00000005072872a5 */ /* 0x000fce000f8e0006 */
[----:B------:R-:W-:Y:S01]  /*5360*/  UMOV UR40, UR41 ;  /* 0x0000002900287c82 */ /* 0x000fe20008000000 */
[----:B-1----:R-:W-:-:S05]  /*5370*/  UMOV UR41, UR9 ;  /* 0x0000000900297c82 */ /* 0x002fca0008000000 */
.L_x_94:
[----:B------:R-:W-:Y:S04]  /*5380*/  SHF.L.U32 R3, R8, 0x1f, RZ ;  /* 0x0000001f08037819 */ /* 0x000fe800000006ff */
[----:B------:R-:W1:Y:S02]  /*5390*/  SYNCS.PHASECHK.TRANS64.TRYWAIT P0, [UR24+0xe0], R3 ;  /* 0x0000e003ff0075a7 */ /* 0x000e640008001118 */
[----:B-12---:R-:W-:Y:S05]  /*53a0*/  @!P0 BRA `(.L_x_86) ;  /* 0x0000004c00b88947 */ /* 0x006fea0003800000 */
.L_x_171:
[----:B------:R-:W2:Y:S01]  /*53b0*/  LDS.128 R4, [UR24+0x120] ;  /* 0x00012018ff047984 */ /* 0x000ea20008000c00 */
[----:B------:R-:W-:Y:S01]  /*53c0*/  @!PT LDS RZ, [RZ] ;  /* 0x00000000fffff984 */ /* 0x000fe20000000800 */
[----:B------:R-:W-:Y:S01]  /*53d0*/  @!PT LDS RZ, [RZ] ;  /* 0x00000000fffff984 */ /* 0x000fe20000000800 */
[----:B------:R-:W-:Y:S01]  /*53e0*/  @!PT LDS RZ, [RZ] ;  /* 0x00000000fffff984 */ /* 0x000fe20000000800 */
[----:B------:R-:W-:Y:S01]  /*53f0*/  @!PT LDS RZ, [RZ] ;  /* 0x00000000fffff984 */ /* 0x000fe20000000800 */
[----:B------:R3:W-:Y:S06]  /*5400*/  MEMBAR.ALL.CTA ;  /* 0x0000000000007992 */ /* 0x0007ec0000008000 */
[----:B---3--:R-:W3:Y:S02]  /*5410*/  FENCE.VIEW.ASYNC.S ;  /* 0x00000000000073c6 */ /* 0x008ee40000000000 */
[----:B---3--:R-:W-:Y:S01]  /*5420*/  SYNCS.ARRIVE.TRANS64.RED.A1T0 RZ, [UR44], RZ ;  /* 0x000000ffffff79a7 */ /* 0x008fe2000810042c */
[----:B--2---:R-:W-:Y:S11]  /*5430*/  LOP3.LUT P0, RZ, R6, 0x1, RZ, 0xc0, !PT ;  /* 0x0000000106ff7812 */ /* 0x004ff6000780c0ff */
[----:B------:R-:W-:Y:S02]  /*5440*/  @!UPT UIADD3 URZ, UPT, UPT, URZ, URZ, URZ ;  /* 0x000000fffffff290 */ /* 0x000fe4000fffe0ff */
[----:B------:R-:W-:Y:S01]  /*5450*/  VOTEU.ANY UP0, P0 ;  /* 0x0000000000ff7886 */ /* 0x000fe20000000100 */
[----:B------:R-:W-:Y:S11]  /*5460*/  PLOP3.LUT P0, PT, PT, PT, UP0, 0x80, 0x8 ;  /* 0x000000000008781c */ /* 0x000ff60003f0f008 */
[----:B------:R-:W-:Y:S02]  /*5470*/  @!UPT UIADD3 URZ, UPT, UPT, URZ, URZ, URZ ;  /* 0x000000fffffff290 */ /* 0x000fe4000fffe0ff */
[----:B-1----:R-:W-:Y:S02]  /*5480*/  @P0 MOV R3, R4 ;  /* 0x0000000400030202 */ /* 0x002fe40000000f00 */
[----:B------:R-:W-:Y:S02]  /*5490*/  @P0 LOP3.LUT R0, R5, 0xffff, RZ, 0xc0, !PT ;  /* 0x0000ffff05000812 */ /* 0x000fe400078ec0ff */
[----:B------:R-:W-:Y:S02]  /*54a0*/  @P0 R2UR UR5, R3 ;  /* 0x00000000030502ca */ /* 0x000fe400000e0000 */
[----:B------:R-:W-:Y:S11]  /*54b0*/  @P0 R2UR UR4, R0 ;  /* 0x00000000000402ca */ /* 0x000ff600000e0000 */
[----:B------:R-:W-:Y:S02]  /*54c0*/  @UP0 UMOV UR16, UR5 ;  /* 0x0000000500100c82 */ /* 0x000fe40008000000 */
[----:B------:R-:W-:Y:S01]  /*54d0*/  @UP0 UMOV UR15, UR4 ;  /* 0x00000004000f0c82 */ /* 0x000fe20008000000 */
[----:B------:R-:W-:Y:S09]  /*54e0*/  UISETP.GE.AND UP0, UPT, UR39, 0x1, UPT ;  /* 0x000000012700788c */ /* 0x000ff2000bf06270 */
[----:B------:R-:W-:Y:S05]  /*54f0*/  BRA.U !UP0, `(.L_x_87) ;  /* 0x0000000108c07547 */ /* 0x000fea000b800000 */
[----:B------:R-:W-:Y:S02]  /*5500*/  UIMAD.WIDE.U32 UR8, UR15, UR35, URZ ;  /* 0x000000230f0872a5 */ /* 0x000fe4000f8e00ff */
[----:B------:R-:W-:Y:S02]  /*5510*/  UP2UR UR14, UPR, URZ, 0x4 ;  /* 0x00000004ff0e7883 */ /* 0x000fe40008000000 */
[----:B------:R-:W-:Y:S02]  /*5520*/  UISETP.NE.AND UP2, UPT, UR34, 0x1, UPT ;  /* 0x000000012200788c */ /* 0x000fe4000bf45270 */
[----:B------:R-:W-:Y:S02]  /*5530*/  UIMAD.WIDE.U32 UR10, UR16, UR32, URZ ;  /* 0x00000020100a72a5 */ /* 0x000fe4000f8e00ff */
[----:B------:R-:W-:Y:S02]  /*5540*/  USEL UR4, UR37, UR42, !UP2 ;  /* 0x0000002a25047287 */ /* 0x000fe4000d000000 */
[----:B------:R-:W-:Y:S02]  /*5550*/  UISETP.NE.AND UP0, UPT, UR17, 0x1, UPT ;  /* 0x000000011100788c */ /* 0x000fe4000bf05270 */
[----:B------:R-:W-:Y:S02]  /*5560*/  UP2UR UR23, UPR, URZ, 0x2 ;  /* 0x00000002ff177883 */ /* 0x000fe40008000000 */
[----:B------:R-:W-:Y:S02]  /*5570*/  UISETP.NE.AND UP1, UPT, UR39, 0x1, UPT ;  /* 0x000000012700788c */ /* 0x000fe4000bf25270 */
[----:B------:R-:W-:Y:S02]  /*5580*/  UIMAD.WIDE.U32 UR12, UR4, UR18, URZ ;  /* 0x00000012040c72a5 */ /* 0x000fe4000f8e00ff */
[----:B------:R-:W-:Y:S01]  /*5590*/  USEL UR7, UR38, UR43, !UP0 ;  /* 0x0000002b26077287 */ /* 0x000fe2000c000000 */
[----:B------:R-:W-:Y:S02]  /*55a0*/  UMOV UR5, UR9 ;  /* 0x0000000900057c82 */ /* 0x000fe40008000000 */
[----:B------:R-:W-:Y:S02]  /*55b0*/  USHF.R.U32.HI UR6, URZ, UR47, UR5 ;  /* 0x0000002fff067299 */ /* 0x000fe40008011605 */
[----:B------:R-:W-:Y:S02]  /*55c0*/  UIMAD.WIDE.U32 UR20, UR7, UR18, URZ ;  /* 0x00000012071472a5 */ /* 0x000fe4000f8e00ff */
[----:B------:R-:W-:Y:S02]  /*55d0*/  USEL UR6, UR15, UR6, !UP2 ;  /* 0x000000060f067287 */ /* 0x000fe4000d000000 */
[----:B------:R-:W-:Y:S01]  /*55e0*/  UISETP.NE.AND UP2, UPT, UR14, URZ, UPT ;  /* 0x000000ff0e00728c */ /* 0x000fe2000bf45270 */
[----:B------:R-:W-:Y:S01]  /*55f0*/  UMOV UR5, UR11 ;  /* 0x0000000b00057c82 */ /* 0x000fe20008000000 */
[----:B------:R-:W-:Y:S02]  /*5600*/  UIMAD.WIDE.U32 UR10, UR6, UR18, URZ ;  /* 0x00000012060a72a5 */ /* 0x000fe4000f8e00ff */
[----:B------:R-:W-:Y:S03]  /*5610*/  USHF.R.U32.HI UR8, URZ, UR33, UR5 ;  /* 0x00000021ff087299 */ /* 0x000fe60008011605 */
[----:B------:R-:W-:Y:S02]  /*5620*/  UMOV UR5, UR13 ;  /* 0x0000000d00057c82 */ /* 0x000fe40008000000 */
[----:B------:R-:W-:Y:S03]  /*5630*/  @UP1 USHF.R.U32.HI UR4, URZ, UR19, UR5 ;  /* 0x00000013ff041299 */ /* 0x000fe60008011605 */
[----:B------:R-:W-:Y:S01]  /*5640*/  UMOV UR5, UR21 ;  /* 0x0000001500057c82 */ /* 0x000fe20008000000 */
[----:B------:R-:W-:Y:S02]  /*5650*/  UIMAD UR4, UR39, UR4, URZ ;  /* 0x00000004270472a4 */ /* 0x000fe4000f8e02ff */
[----:B------:R-:W-:Y:S02]  /*5660*/  @UP1 USHF.R.U32.HI UR7, URZ, UR19, UR5 ;  /* 0x00000013ff071299 */ /* 0x000fe40008011605 */
[----:B------:R-:W-:Y:S02]  /*5670*/  USEL UR5, UR16, UR8, !UP0 ;  /* 0x0000000810057287 */ /* 0x000fe4000c000000 */
[----:B------:R-:W-:Y:S02]  /*5680*/  UIMAD UR8, UR39, UR7, URZ ;  /* 0x00000007270872a4 */ /* 0x000fe4000f8e02ff */
[----:B------:R-:W-:Y:S03]  /*5690*/  UISETP.GE.AND UP0, UPT, UR6, UR4, UPT ;  /* 0x000000040600728c */ /* 0x000fe6000bf06270 */
[----:B------:R-:W-:Y:S01]  /*56a0*/  UMOV UR4, UR11 ;  /* 0x0000000b00047c82 */ /* 0x000fe20008000000 */
[----:B------:R-:W-:Y:S02]  /*56b0*/  UISETP.GE.OR UP0, UPT, UR5, UR8, UP0 ;  /* 0x000000080500728c */ /* 0x000fe40008706670 */
[----:B------:R-:W-:Y:S02]  /*56c0*/  USHF.R.U32.HI UR4, URZ, UR19, UR4 ;  /* 0x00000013ff047299 */ /* 0x000fe40008011604 */
[----:B------:R-:W-:Y:S02]  /*56d0*/  UIMAD.WIDE.U32 UR8, UR5, UR18, URZ ;  /* 0x00000012050872a5 */ /* 0x000fe4000f8e00ff */
[----:B------:R-:W-:Y:S04]  /*56e0*/  USEL UR10, UR6, UR4, !UP1 ;  /* 0x00000004060a7287 */ /* 0x000fe8000c800000 */
[----:B------:R-:W-:Y:S01]  /*56f0*/  UIADD3 UR11, UPT, UPT, -UR10, URZ, URZ ;  /* 0x000000ff0a0b7290 */ /* 0x000fe2000fffe1ff */
[----:B------:R-:W-:Y:S02]  /*5700*/  @!UP0 UMOV UR4, UR9 ;  /* 0x0000000900048c82 */ /* 0x000fe40008000000 */
[----:B------:R-:W-:Y:S02]  /*5710*/  @!UP0 USHF.R.U32.HI UR4, URZ, UR19, UR4 ;  /* 0x00000013ff048299 */ /* 0x000fe40008011604 */
[----:B------:R-:W-:Y:S02]  /*5720*/  UIMAD UR8, UR39, UR11, UR6 ;  /* 0x0000000b270872a4 */ /* 0x000fe4000f8e0206 */
[----:B------:R-:W-:Y:S02]  /*5730*/  @!UP0 USEL UR4, UR5, UR4, !UP1 ;  /* 0x0000000405048287 */ /* 0x000fe4000c800000 */
[----:B------:R-:W-:Y:S02]  /*5740*/  UISETP.NE.AND UP1, UPT, UR23, URZ, UPT ;  /* 0x000000ff1700728c */ /* 0x000fe4000bf25270 */
[----:B------:R-:W-:Y:S02]  /*5750*/  @!UP0 UIMAD UR8, UR7, UR8, UR4 ;  /* 0x00000008070882a4 */ /* 0x000fe4000f8e0204 */
[----:B------:R-:W-:Y:S02]  /*5760*/  @!UP0 UIADD3 UR9, UPT, UPT, UR10, -UR4, URZ ;  /* 0x800000040a098290 */ /* 0x000fe4000fffe0ff */
[----:B------:R-:W-:Y:S02]  /*5770*/  UIADD3 UR4, UPT, UPT, -UR5, URZ, URZ ;  /* 0x000000ff05047290 */ /* 0x000fe4000fffe1ff */
[----:B------:R-:W-:Y:S02]  /*5780*/  UIADD3 UR7, UPT, UPT, -UR6, URZ, URZ ;  /* 0x000000ff06077290 */ /* 0x000fe4000fffe1ff */
[----:B------:R-:W-:Y:S02]  /*5790*/  @!UP0 UIMAD UR6, UR9, UR39, UR5 ;  /* 0x00000027090682a4 */ /* 0x000fe4000f8e0205 */
[----:B------:R-:W-:Y:S02]  /*57a0*/  UIMAD UR16, UR17, UR4, UR16 ;  /* 0x00000004111072a4 */ /* 0x000fe4000f8e0210 */
[----:B------:R-:W-:Y:S01]  /*57b0*/  UIMAD UR15, UR34, UR7, UR15 ;  /* 0x00000007220f72a4 */ /* 0x000fe2000f8e020f */
[----:B------:R-:W-:Y:S02]  /*57c0*/  @!UP0 UMOV UR5, UR8 ;  /* 0x0000000800058c82 */ /* 0x000fe40008000000 */
[----:B------:R-:W-:Y:S02]  /*57d0*/  UIMAD UR16, UR5, UR17, UR16 ;  /* 0x00000011051072a4 */ /* 0x000fe4000f8e0210 */
[----:B------:R-:W-:Y:S11]  /*57e0*/  UIMAD UR15, UR6, UR34, UR15 ;  /* 0x00000022060f72a4 */ /* 0x000ff6000f8e020f */
[----:B------:R-:W-:Y:S01]  /*57f0*/  @!UPT UIADD3 URZ, UPT, UPT, URZ, URZ, URZ ;  /* 0x000000fffffff290 */ /* 0x000fe2000fffe0ff */
.L_x_87:
[----:B------:R-:W1:Y:S01]  /*5800*/  @!UP3 LDCU.128 UR8, c[0x0][0xc10] ;  /* 0x00018200ff08b7ac */ /* 0x000e620008000c00 */
[----:B------:R-:W-:Y:S04]  /*5810*/  MOV R0, UR22 ;  /* 0x0000001600007c02 */ /* 0x000fe80008000f00 */
[----:B------:R-:W-:Y:S01]  /*5820*/  IABS R0, R0 ;  /* 0x0000000000007213 */ /* 0x000fe20000000000 */
[----:B------:R-:W2:Y:S01]  /*5830*/  @!UP3 LDCU UR5, c[0x0][0xc0c] ;  /* 0x00018180ff05b7ac */ /* 0x000ea20008000800 */
[----:B-1----:R-:W-:Y:S07]  /*5840*/  UIMAD.WIDE.U32 UR6, UR16, UR8, URZ ;  /* 0x00000008100672a5 */ /* 0x002fee000f8e00ff */
[----:B------:R-:W-:Y:S01]  /*5850*/  @!UP3 UMOV UR4, UR7 ;  /* 0x000000070004bc82 */ /* 0x000fe20008000000 */
[----:B--2---:R-:W-:Y:S02]  /*5860*/  @!UP3 UISETP.NE.AND UP0, UPT, UR5, 0x1, UPT ;  /* 0x000000010500b88c */ /* 0x004fe4000bf05270 */
[----:B------:R-:W-:Y:S02]  /*5870*/  @!UP3 USHF.R.U32.HI UR4, URZ, UR9, UR4 ;  /* 0x00000009ff04b299 */ /* 0x000fe40008011604 */
[----:B------:R-:W-:Y:S02]  /*5880*/  UIMAD.WIDE.U32 UR6, UR15, UR11, URZ ;  /* 0x0000000b0f0672a5 */ /* 0x000fe4000f8e00ff */
[----:B------:R-:W-:Y:S02]  /*5890*/  @!UP3 USEL UR8, UR16, UR4, !UP0 ;  /* 0x000000041008b287 */ /* 0x000fe4000c000000 */
[----:B------:R-:W-:Y:S03]  /*58a0*/  @!UP3 UISETP.NE.AND UP0, UPT, UR10, 0x1, UPT ;  /* 0x000000010a00b88c */ /* 0x000fe6000bf05270 */
[----:B------:R-:W-:Y:S02]  /*58b0*/  @!UP3 UMOV UR6, UR7 ;  /* 0x000000070006bc82 */ /* 0x000fe40008000000 */
[----:B------:R-:W1:Y:S02]  /*58c0*/  @!UP3 LDCU UR4, c[0x0][0xc20] ;  /* 0x00018400ff04b7ac */ /* 0x000e640008000800 */
[----:B-1----:R-:W-:Y:S04]  /*58d0*/  @!UP3 USHF.R.U32.HI UR6, URZ, UR4, UR6 ;  /* 0x00000004ff06b299 */ /* 0x002fe80008011606 */
[----:B------:R-:W-:Y:S04]  /*58e0*/  @!UP3 USEL UR6, UR15, UR6, !UP0 ;  /* 0x000000060f06b287 */ /* 0x000fe8000c000000 */
[----:B------:R-:W-:Y:S02]  /*58f0*/  @!UP3 UIADD3 UR4, UPT, UPT, -UR8, UR6, URZ ;  /* 0x000000060804b290 */ /* 0x000fe4000fffe1ff */
[----:B------:R-:W-:Y:S02]  /*5900*/  @!UP3 UIADD3 UR6, UPT, UPT, UR8, -UR6, URZ ;  /* 0x800000060806b290 */ /* 0x000fe4000fffe0ff */
[----:B------:R-:W-:Y:S02]  /*5910*/  @!UP3 UIMAD UR16, UR4, UR5, UR16 ;  /* 0x000000050410b2a4 */ /* 0x000fe4000f8e0210 */
[----:B------:R-:W-:Y:S01]  /*5920*/  @!UP3 UIMAD UR15, UR6, UR10, UR15 ;  /* 0x0000000a060fb2a4 */ /* 0x000fe2000f8e020f */
[----:B------:R-:W-:Y:S11]  /*5930*/  BRA.U UP2, `(.L_x_88) ;  /* 0x0000000102107547 */ /* 0x000ff6000b800000 */
[----:B------:R-:W-:Y:S04]  /*5940*/  MOV R3, UR54 ;  /* 0x0000003600037c02 */ /* 0x000fe80008000f00 */
[----:B------:R-:W-:Y:S04]  /*5950*/  SHF.L.U32 R12, R3, 0x1f, RZ ;  /* 0x0000001f030c7819 */ /* 0x000fe800000006ff */
[----:B------:R-:W1:Y:S02]  /*5960*/  SYNCS.PHASECHK.TRANS64.TRYWAIT P1, [UR24+0xd8], R12 ;  /* 0x0000d80cff0075a7 */ /* 0x000e640008021118 */
[----:B-1----:R-:W-:Y:S05]  /*5970*/  @!P1 BRA `(.L_x_89) ;  /* 0x00000048005c9947 */ /* 0x002fea0003800000 */
.L_x_88:
[----:B------:R-:W-:Y:S01]  /*5980*/  UISETP.NE.AND UP2, UPT, UR46, URZ, UPT ;  /* 0x000000ff2e00728c */ /* 0x000fe2000bf45270 */
[----:B------:R-:W-:Y:S01]  /*5990*/  R2UR UR4, R0 ;  /* 0x00000000000472ca */ /* 0x000fe200000e0000 */
[----:B------:R-:W-:Y:S11]  /*59a0*/  USHF.L.U32 UR11, UR29, 0x7, URZ ;  /* 0x000000071d0b7899 */ /* 0x000ff600080006ff */
[----:B------:R-:W-:Y:S01]  /*59b0*/  @!UPT UIADD3 URZ, UPT, UPT, URZ, URZ, URZ ;  /* 0x000000fffffff290 */ /* 0x000fe2000fffe0ff */
[----:B------:R-:W-:Y:S07]  /*59c0*/  UIMAD.WIDE.U32 UR6, UR41, UR4, URZ ;  /* 0x00000004290672a5 */ /* 0x000fee000f8e00ff */
[----:B------:R-:W-:Y:S02]  /*59d0*/  UMOV UR12, UR7 ;  /* 0x00000007000c7c82 */ /* 0x000fe40008000000 */
[----:B------:R-:W-:Y:S04]  /*59e0*/  UIMAD UR4, UR12, UR45, UR4 ;  /* 0x0000002d0c0472a4 */ /* 0x000fe8000f8e0204 */
[----:B------:R-:W-:Y:S11]  /*59f0*/  UISETP.GT.U32.AND UP0, UPT, UR27, UR4, UPT ;  /* 0x000000041b00728c */ /* 0x000ff6000bf04070 */
[----:B------:R-:W-:Y:S02]  /*5a00*/  @!UP0 UIADD3 UR4, UPT, UPT, UR4, -UR27, URZ ;  /* 0x8000001b04048290 */ /* 0x000fe4000fffe0ff */
[----:B------:R-:W-:Y:S02]  /*5a10*/  @!UP0 UIADD3 UR12, UPT, UPT, UR12, 0x1, URZ ;  /* 0x000000010c0c8890 */ /* 0x000fe4000fffe0ff */
[----:B------:R-:W-:Y:S02]  /*5a20*/  UISETP.GE.U32.AND UP0, UPT, UR4, UR27, UPT ;  /* 0x0000001b0400728c */ /* 0x000fe4000bf06070 */
[----:B------:R-:W-:Y:S09]  /*5a30*/  ULOP3.LUT UR4, UR22, UR28, URZ, 0x3c, !UPT ;  /* 0x0000001c16047292 */ /* 0x000ff2000f8e3cff */
[----:B------:R-:W-:Y:S02]  /*5a40*/  @UP0 UIADD3 UR12, UPT, UPT, UR12, 0x1, URZ ;  /* 0x000000010c0c0890 */ /* 0x000fe4000fffe0ff */
[----:B------:R-:W-:Y:S11]  /*5a50*/  UISETP.GE.AND UP0, UPT, UR4, URZ, UPT ;  /* 0x000000ff0400728c */ /* 0x000ff6000bf06270 */
[----:B------:R-:W-:Y:S02]  /*5a60*/  @!UP0 UIADD3 UR12, UPT, UPT, -UR12, URZ, URZ ;  /* 0x000000ff0c0c8290 */ /* 0x000fe4000fffe1ff */
[----:B------:R-:W-:Y:S06]  /*5a70*/  @!UP5 ULOP3.LUT UR12, URZ, UR28, URZ, 0x33, !UPT ;  /* 0x0000001cff0cd292 */ /* 0x000fec000f8e33ff */
[----:B------:R-:W-:Y:S05]  /*5a80*/  IMAD.U32 R0, RZ, RZ, UR12 ;  /* 0x0000000cff007e24 */ /* 0x000fea000f8e00ff */
[----:B------:R-:W-:Y:S04]  /*5a90*/  IABS R0, R0 ;  /* 0x0000000000007213 */ /* 0x000fe80000000000 */
[----:B------:R-:W-:Y:S01]  /*5aa0*/  R2UR UR4, R0 ;  /* 0x00000000000472ca */ /* 0x000fe200000e0000 */
[----:B------:R-:W-:Y:S05]  /*5ab0*/  IMAD.U32 R0, RZ, RZ, UR36 ;  /* 0x00000024ff007e24 */ /* 0x000fea000f8e00ff */
[----:B------:R-:W-:Y:S04]  /*5ac0*/  IABS R9, R0 ;  /* 0x0000000000097213 */ /* 0x000fe80000000000 */
[----:B------:R-:W2:Y:S03]  /*5ad0*/  I2F.RP R16, R9 ;  /* 0x0000000900107306 */ /* 0x000ea60000209400 */
[----:B------:R-:W-:Y:S07]  /*5ae0*/  UIMAD.WIDE.U32 UR6, UR40, UR4, URZ ;  /* 0x00000004280672a5 */ /* 0x000fee000f8e00ff */
[----:B------:R-:W-:Y:S02]  /*5af0*/  UMOV UR13, UR7 ;  /* 0x00000007000d7c82 */ /* 0x000fe40008000000 */
[----:B------:R-:W-:Y:S01]  /*5b00*/  UIADD3 UR5, UPT, UPT, -UR13, URZ, URZ ;  /* 0x000000ff0d057290 */ /* 0x000fe2000fffe1ff */
[----:B--2---:R-:W2:Y:S03]  /*5b10*/  MUFU.RCP R0, R16 ;  /* 0x0000001000007308 */ /* 0x004ea60000001000 */
[----:B------:R-:W-:Y:S04]  /*5b20*/  UIMAD UR4, UR26, UR5, UR4 ;  /* 0x000000051a0472a4 */ /* 0x000fe8000f8e0204 */
[----:B------:R-:W-:Y:S11]  /*5b30*/  UISETP.GT.U32.AND UP0, UPT, UR26, UR4, UPT ;  /* 0x000000041a00728c */ /* 0x000ff6000bf04070 */
[----:B------:R-:W-:Y:S01]  /*5b40*/  @!UP0 UIADD3 UR4, UPT, UPT, UR4, -UR26, URZ ;  /* 0x8000001a04048290 */ /* 0x000fe2000fffe0ff */
[----:B--2---:R-:W-:Y:S01]  /*5b50*/  VIADD R11, R0, 0xffffffe ;  /* 0x0ffffffe000b7836 */ /* 0x004fe20000000000 */
[----:B------:R-:W-:Y:S02]  /*5b60*/  @!UP0 UIADD3 UR13, UPT, UPT, UR13, 0x1, URZ ;  /* 0x000000010d0d8890 */ /* 0x000fe4000fffe0ff */
[----:B------:R-:W-:Y:S01]  /*5b70*/  UISETP.GE.U32.AND UP0, UPT, UR4, UR26, UPT ;  /* 0x0000001a0400728c */ /* 0x000fe2000bf06070 */
[----:B------:R-:W1:Y:S01]  /*5b80*/  F2I.FTZ.U32.TRUNC.NTZ R13, R11 ;  /* 0x0000000b000d7305 */ /* 0x000e62000021f000 */
[----:B------:R-:W-:Y:S09]  /*5b90*/  ULOP3.LUT UR4, UR12, UR46, URZ, 0x3c, !UPT ;  /* 0x0000002e0c047292 */ /* 0x000ff2000f8e3cff */
[----:B------:R-:W-:Y:S02]  /*5ba0*/  @UP0 UIADD3 UR13, UPT, UPT, UR13, 0x1, URZ ;  /* 0x000000010d0d0890 */ /* 0x000fe4000fffe0ff */
[----:B------:R-:W-:Y:S01]  /*5bb0*/  UISETP.GE.AND UP0, UPT, UR4, URZ, UPT ;  /* 0x000000ff0400728c */ /* 0x000fe2000bf06270 */
[----:B-1----:R-:W-:Y:S05]  /*5bc0*/  IADD3 R12, PT, PT, RZ, -R13, RZ ;  /* 0x8000000dff0c7210 */ /* 0x002fea0007ffe0ff */
[----:B------:R-:W-:Y:S02]  /*5bd0*/  IMAD R3, R12, R9, RZ ;  /* 0x000000090c037224 */ /* 0x000fe400078e02ff */
[----:B------:R-:W-:Y:S03]  /*5be0*/  IMAD.MOV.U32 R12, RZ, RZ, RZ ;  /* 0x000000ffff0c7224 */ /* 0x000fe600078e00ff */
[----:B------:R-:W-:Y:S02]  /*5bf0*/  @!UP0 UIADD3 UR13, UPT, UPT, -UR13, URZ, URZ ;  /* 0x000000ff0d0d8290 */ /* 0x000fe4000fffe1ff */
[----:B------:R-:W-:Y:S01]  /*5c00*/  @!UP2 ULOP3.LUT UR13, URZ, UR46, URZ, 0x33, !UPT ;  /* 0x0000002eff0da292 */ /* 0x000fe2000f8e33ff */
[----:B------:R-:W-:Y:S01]  /*5c10*/  IMAD.HI.U32 R13, R13, R3, R12 ;  /* 0x000000030d0d7227 */ /* 0x000fe200078e000c */
[----:B------:R-:W-:Y:S02]  /*5c20*/  UISETP.NE.AND UP2, UPT, UR36, URZ, UPT ;  /* 0x000000ff2400728c */ /* 0x000fe4000bf45270 */
[----:B------:R-:W-:Y:S02]  /*5c30*/  ULOP3.LUT UR4, UR13, UR36, URZ, 0x3c, !UPT ;  /* 0x000000240d047292 */ /* 0x000fe4000f8e3cff */
[----:B------:R-:W-:Y:S02]  /*5c40*/  IMAD.U32 R0, RZ, RZ, UR13 ;  /* 0x0000000dff007e24 */ /* 0x000fe4000f8e00ff */
[----:B------:R-:W-:Y:S02]  /*5c50*/  UISETP.GE.AND UP0, UPT, UR4, URZ, UPT ;  /* 0x000000ff0400728c */ /* 0x000fe4000bf06270 */
[----:B------:R-:W-:Y:S01]  /*5c60*/  UIADD3 UR4, UPT, UPT, -UR12, URZ, URZ ;  /* 0x000000ff0c047290 */ /* 0x000fe2000fffe1ff */
[----:B------:R-:W-:Y:S03]  /*5c70*/  IABS R0, R0 ;  /* 0x0000000000007213 */ /* 0x000fe60000000000 */
[----:B------:R-:W-:Y:S02]  /*5c80*/  UIMAD UR5, UR28, UR4, UR22 ;  /* 0x000000041c0572a4 */ /* 0x000fe4000f8e0216 */
[----:B------:R-:W-:Y:S01]  /*5c90*/  UIADD3 UR4, UPT, UPT, -UR13, URZ, URZ ;  /* 0x000000ff0d047290 */ /* 0x000fe2000fffe1ff */
[----:B------:R-:W-:Y:S01]  /*5ca0*/  IMAD.HI.U32 R13, R13, R0, RZ ;  /* 0x000000000d0d7227 */ /* 0x000fe200078e00ff */
[----:B------:R-:W-:Y:S02]  /*5cb0*/  USHF.L.U32 UR23, UR5, 0x6, URZ ;  /* 0x0000000605177899 */ /* 0x000fe400080006ff */
[----:B------:R-:W-:Y:S02]  /*5cc0*/  UIMAD UR12, UR46, UR4, UR12 ;  /* 0x000000042e0c72a4 */ /* 0x000fe4000f8e020c */
[----:B------:R-:W-:Y:S05]  /*5cd0*/  IADD3 R3, PT, PT, -R13, RZ, RZ ;  /* 0x000000ff0d037210 */ /* 0x000fea0007ffe1ff */
[C---:B------:R-:W-:Y:S05]  /*5ce0*/  IMAD R0, R9.reuse, R3, R0 ;  /* 0x0000000309007224 */ /* 0x040fea00078e0200 */
[----:B------:R-:W-:Y:S11]  /*5cf0*/  ISETP.GT.U32.AND P1, PT, R9, R0, PT ;  /* 0x000000000900720c */ /* 0x000ff60003f24070 */
[----:B------:R-:W-:Y:S02]  /*5d00*/  @!UPT UIADD3 URZ, UPT, UPT, URZ, URZ, URZ ;  /* 0x000000fffffff290 */ /* 0x000fe4000fffe0ff */
[----:B------:R-:W-:Y:S02]  /*5d10*/  @!P1 IMAD.IADD R0, R0, 0x1, -R9 ;  /* 0x0000000100009824 */ /* 0x000fe400078e0a09 */
[----:B------:R-:W-:Y:S01]  /*5d20*/  @!P1 VIADD R13, R13, 0x1 ;  /* 0x000000010d0d9836 */ /* 0x000fe20000000000 */
[----:B------:R-:W-:Y:S02]  /*5d30*/  ISETP.NE.U32.AND P1, PT, RZ, UR30, PT ;  /* 0x0000001eff007c0c */ /* 0x000fe4000bf25070 */
[----:B------:R-:W-:Y:S02]  /*5d40*/  ISETP.GE.U32.AND P2, PT, R0, R9, PT ;  /* 0x000000090000720c */ /* 0x000fe40003f46070 */
[----:B------:R-:W-:Y:S11]  /*5d50*/  ISETP.NE.AND.EX P1, PT, RZ, UR31, PT, P1 ;  /* 0x0000001fff007c0c */ /* 0x000ff6000bf25310 */
[----:B------:R-:W-:Y:S04]  /*5d60*/  @P2 IADD3 R13, PT, PT, R13, 0x1, RZ ;  /* 0x000000010d0d2810 */ /* 0x000fe80007ffe0ff */
[----:B------:R-:W-:Y:S11]  /*5d70*/  R2UR UR14, R13 ;  /* 0x000000000d0e72ca */ /* 0x000ff600000e0000 */
[----:B------:R-:W-:Y:S02]  /*5d80*/  @!UPT UIADD3 URZ, UPT, UPT, URZ, URZ, URZ ;  /* 0x000000fffffff290 */ /* 0x000fe4000fffe0ff */
[----:B------:R-:W-:Y:S02]  /*5d90*/  @!UP0 UIADD3 UR14, UPT, UPT, -UR14, URZ, URZ ;  /* 0x000000ff0e0e8290 */ /* 0x000fe4000fffe1ff */
[----:B------:R-:W-:Y:S04]  /*5da0*/  @!UP2 ULOP3.LUT UR14, URZ, UR36, URZ, 0x33, !UPT ;  /* 0x00000024ff0ea292 */ /* 0x000fe8000f8e33ff */
[----:B------:R-:W-:Y:S04]  /*5db0*/  UIADD3 UR6, UPT, UPT, -UR14, URZ, URZ ;  /* 0x000000ff0e067290 */ /* 0x000fe8000fffe1ff */
[----:B------:R-:W-:Y:S01]  /*5dc0*/  UIMAD UR13, UR36, UR6, UR13 ;  /* 0x00000006240d72a4 */ /* 0x000fe2000f8e020d */
[----:B------:R-:W-:Y:S11]  /*5dd0*/  BRA.U !UP4, `(.L_x_90) ;  /* 0x000000010c387547 */ /* 0x000ff6000b800000 */
[----:B------:R-:W-:Y:S01]  /*5de0*/  UPLOP3.LUT UP1, UPT, UPT, UPT, UP6, 0x80, 0x8 ;  /* 0x000000000008789c */ /* 0x000fe20003f2f060 */
[----:B------:R-:W-:Y:S01]  /*5df0*/  HFMA2 R0, -RZ, RZ, 0, 5.9604644775390625e-08 ;  /* 0x00000001ff007431 */ /* 0x000fe200000001ff */
[----:B------:R-:W1:Y:S01]  /*5e00*/  LDCU.64 UR8, c[0x0][0x358] ;  /* 0x00006b00ff0877ac */ /* 0x000e620008000a00 */
[----:B------:R-:W-:Y:S03]  /*5e10*/  IMAD.MOV.U32 R91, RZ, RZ, 0x1 ;  /* 0x00000001ff5b7424 */ /* 0x000fe600078e00ff */
[----:B------:R-:W-:Y:S05]  /*5e20*/  PLOP3.LUT P2, PT, PT, PT, UP1, 0x80, 0x8 ;  /* 0x000000000008781c */ /* 0x000fea0003f4f018 */
[----:B------:R-:W2:Y:S01]  /*5e30*/  @UP1 LDCU.64 UR4, c[0x0][0x988] ;  /* 0x00013100ff0417ac */ /* 0x000ea20008000a00 */
[----:B------:R-:W-:Y:S07]  /*5e40*/  @UP1 UIMAD UR6, UR50, UR30, URZ ;  /* 0x0000001e320612a4 */ /* 0x000fee000f8e02ff */
[----:B------:R-:W-:Y:S01]  /*5e50*/  @!P2 PRMT R91, R0, 0x7610, R91 ;  /* 0x00007610005ba816 */ /* 0x000fe2000000005b */
[----:B--2---:R-:W-:Y:S06]  /*5e60*/  @UP1 UIMAD.WIDE UR4, UR6, 0x4, UR4 ;  /* 0x00000004060418a5 */ /* 0x004fec000f8e0204 */
[----:B------:R-:W-:Y:S01]  /*5e70*/  IMAD.U32 R12, RZ, RZ, UR4 ;  /* 0x00000004ff0c7e24 */ /* 0x000fe2000f8e00ff */
[----:B------:R-:W-:Y:S04]  /*5e80*/  MOV R13, UR5 ;  /* 0x00000005000d7c02 */ /* 0x000fe80008000f00 */
[----:B------:R-:W2:Y:S01]  /*5e90*/  @!UP1 LDCU UR4, c[0x0][0x980] ;  /* 0x00013000ff0497ac */ /* 0x000ea20008000800 */
[----:B-1---5:R1:W5:Y:S02]  /*5ea0*/  @P2 LDG.E R41, desc[UR8][R12.64] ;  /* 0x000000080c292981 */ /* 0x022364000c1e1900 */
[----:B-12---:R-:W-:Y:S07]  /*5eb0*/  @!P2 IMAD.U32 R41, RZ, RZ, UR4 ;  /* 0x00000004ff29ae24 */ /* 0x006fee000f8e00ff */
.L_x_90:
[----:B-----5:R-:W-:Y:S01]  /*5ec0*/  @!P1 FSETP.EQ.AND P3, PT, R41, RZ, PT ;  /* 0x000000ff2900920b */ /* 0x020fe20003f62000 */
[----:B------:R-:W-:Y:S01]  /*5ed0*/  @!UPT UIADD3 URZ, UPT, UPT, URZ, URZ, URZ ;  /* 0x000000fffffff290 */ /* 0x000fe2000fffe0ff */
[----:B------:R-:W-:Y:S11]  /*5ee0*/  @!P1 BRA `(.L_x_91) ;  /* 0x0000000000149947 */ /* 0x000ff60003800000 */
[----:B------:R-:W-:Y:S02]  /*5ef0*/  LOP3.LUT P1, RZ, R91, 0xff, RZ, 0xc0, !PT ;  /* 0x000000ff5bff7812 */ /* 0x000fe4000782c0ff */
[----:B------:R-:W-:Y:S04]  /*5f00*/  PLOP3.LUT P3, PT, PT, PT, UP1, 0x80, 0x8 ;  /* 0x000000000008781c */ /* 0x000fe80003f6f018 */
[----:B------:R-:W-:Y:S07]  /*5f10*/  PLOP3.LUT P3, PT, P3, PT, PT, 0x8, 0x80 ;  /* 0x000000000080781c */ /* 0x000fee0001f6e170 */
[----:B------:R-:W-:Y:S11]  /*5f20*/  @P1 FSETP.EQ.AND P3, PT, R41, RZ, PT ;  /* 0x000000ff2900120b */ /* 0x000ff60003f62000 */
[----:B------:R-:W-:Y:S02]  /*5f30*/  @!UPT UIADD3 URZ, UPT, UPT, URZ, URZ, URZ ;  /* 0x000000fffffff290 */ /* 0x000fe4000fffe0ff */
.L_x_91:
[----:B------:R-:W-:Y:S01]  /*5f40*/  ULEA UR5, UR25, UR24, 0x3 ;  /* 0x0000001819057291 */ /* 0x000fe2000f8e18ff */
[----:B------:R-:W-:Y:S02]  /*5f50*/  SHF.L.U32 R3, R10, 0x1f, RZ ;  /* 0x0000001f0a037819 */ /* 0x000fe400000006ff */
[----:B------:R-:W-:Y:S04]  /*5f60*/  ELECT P2, URZ, PT ;  /* 0x0000000000ff782f */ /* 0x000fe80003840000 */
[----:B------:R-:W-:Y:S02]  /*5f70*/  PLOP3.LUT P2, PT, P3, P2, PT, 0xf2, 0x2f ;  /* 0x00000000002f781c */ /* 0x000fe40001f45e72 */
[----:B------:R-:W1:Y:S02]  /*5f80*/  SYNCS.PHASECHK.TRANS64.TRYWAIT P1, [UR5+0xb8], R3 ;  /* 0x0000b803ff0075a7 */ /* 0x000e640008021105 */
[----:B-1----:R-:W-:Y:S09]  /*5f90*/  @!P1 BRA `(.L_x_92) ;  /* 0x0000004000ec9947 */ /* 0x002ff20003800000 */
.L_x_174:
[----:B------:R-:W2:Y:S01]  /*5fa0*/  S2UR UR29, SR_CgaCtaId ;  /* 0x00000000001d79c3 */ /* 0x000ea20000008800 */
[----:B------:R-:W-:Y:S01]  /*5fb0*/  VOTEU.ALL UP0, P2 ;  /* 0x0000000000ff7886 */ /* 0x000fe20001000000 */
[----:B------:R-:W-:Y:S01]  /*5fc0*/  @!P2 IADD3 R9, P1, PT, R14, 0x680, RZ ;  /* 0x000006800e09a810 */ /* 0x000fe20007f3e0ff */
[----:B------:R-:W-:Y:S01]  /*5fd0*/  UIADD3 UR6, UPT, UPT, UR25, 0x1, URZ ;  /* 0x0000000119067890 */ /* 0x000fe2000fffe0ff */
[----:B------:R-:W-:Y:S02]  /*5fe0*/  UMOV UR48, 0x0 ;  /* 0x0000000000307882 */ /* 0x000fe40000000000 */
[----:B------:R-:W-:Y:S01]  /*5ff0*/  @!UP0 ULEA UR4, UR25, UR24, 0xd ;  /* 0x0000001819048291 */ /* 0x000fe2000f8e68ff */
[----:B-1----:R-:W-:Y:S01]  /*6000*/  @!P2 IMAD.X R0, RZ, RZ, R15, P1 ;  /* 0x000000ffff00a224 */ /* 0x002fe200008e060f */
[----:B------:R-:W-:Y:S01]  /*6010*/  @!P2 R2UR UR7, R9 ;  /* 0x000000000907a2ca */ /* 0x000fe200000e0000 */
[----:B------:R-:W-:Y:S01]  /*6020*/  UMOV UR49, 0x10000000 ;  /* 0x1000000000317882 */ /* 0x000fe20000000000 */
[----:B------:R-:W-:Y:S02]  /*6030*/  @!UP0 UIADD3 UR8, UPT, UPT, UR4, 0x200, URZ ;  /* 0x0000020004088890 */ /* 0x000fe4000fffe0ff */
[----:B------:R-:W-:Y:S01]  /*6040*/  UISETP.NE.AND UP0, UPT, UR6, 0x3, UPT ;  /* 0x000000030600788c */ /* 0x000fe2000bf05270 */
[----:B------:R-:W-:Y:S01]  /*6050*/  @!P2 R2UR UR4, R0 ;  /* 0x000000000004a2ca */ /* 0x000fe200000e0000 */
[----:B------:R-:W-:Y:S02]  /*6060*/  @!P2 IMAD.MOV.U32 R0, RZ, RZ, 0x2000 ;  /* 0x00002000ff00a424 */ /* 0x000fe400078e00ff */
[----:B------:R-:W-:Y:S02]  /*6070*/  USEL UR6, UR6, URZ, UP0 ;  /* 0x000000ff06067287 */ /* 0x000fe40008000000 */
[----:B------:R-:W-:Y:S02]  /*6080*/  USEL UR22, URZ, 0x1, UP0 ;  /* 0x00000001ff167887 */ /* 0x000fe40008000000 */
[----:B------:R-:W-:Y:S01]  /*6090*/  VOTEU.ALL UP0, P2 ;  /* 0x0000000000ff7886 */ /* 0x000fe20001000000 */
[----:B------:R-:W-:Y:S03]  /*60a0*/  IMAD.U32 R12, RZ, RZ, UR7 ;  /* 0x00000007ff0c7e24 */ /* 0x000fe6000f8e00ff */
[----:B------:R-:W-:Y:S01]  /*60b0*/  LOP3.LUT R10, R10, UR22, RZ, 0x3c, !PT ;  /* 0x000000160a0a7c12 */ /* 0x000fe2000f8e3cff */
[----:B------:R-:W-:Y:S01]  /*60c0*/  @!UP0 UMOV UR10, UR23 ;  /* 0x00000017000a8c82 */ /* 0x000fe20008000000 */
[----:B------:R-:W-:Y:S01]  /*60d0*/  IMAD.U32 R13, RZ, RZ, UR4 ;  /* 0x00000004ff0d7e24 */ /* 0x000fe2000f8e00ff */
[----:B------:R-:W-:Y:S01]  /*60e0*/  @!P2 R2UR UR20, R12 ;  /* 0x000000000c14a2ca */ /* 0x000fe200000e0000 */
[----:B------:R-:W-:Y:S01]  /*60f0*/  UIADD3 UR4, UPT, UPT, UR5, 0xa0, URZ ;  /* 0x000000a005047890 */ /* 0x000fe2000fffe0ff */
[----:B------:R-:W-:Y:S02]  /*6100*/  SHF.L.U32 R3, R10, 0x1f, RZ ;  /* 0x0000001f0a037819 */ /* 0x000fe400000006ff */
[----:B------:R-:W-:Y:S01]  /*6110*/  @!P2 R2UR UR21, R13 ;  /* 0x000000000d15a2ca */ /* 0x000fe200000e0000 */
[----:B--2---:R-:W-:Y:S03]  /*6120*/  UPRMT UR7, UR29, 0x654, UR4 ;  /* 0x000006541d077896 */ /* 0x004fe60008000004 */
[----:B------:R-:W-:Y:S01]  /*6130*/  @!UP0 UMOV UR9, UR4 ;  /* 0x0000000400098c82 */ /* 0x000fe20008000000 */
[----:B------:R-:W-:Y:S08]  /*6140*/  ULEA UR4, UR6, UR24, 0x3 ;  /* 0x0000001806047291 */ /* 0x000ff0000f8e18ff */
[----:B------:R1:W-:Y:S01]  /*6150*/  @!UP0 UTMALDG.5D [UR8], [UR20], desc[UR48] ;  /* 0x00003008140085b4 */ /* 0x0003e20008021000 */
[----:B------:R2:W-:Y:S01]  /*6160*/  @!P2 SYNCS.ARRIVE.TRANS64.RED.A0TR RZ, [UR5+0xa0], R0 ;  /* 0x0000a000ffffa9a7 */ /* 0x0005e20008300405 */
[----:B------:R-:W-:Y:S01]  /*6170*/  SYNCS.ARRIVE.TRANS64.RED.A1T0 RZ, [UR7], RZ ;  /* 0x000000ffffff79a7 */ /* 0x000fe20008100407 */
[----:B--2---:R-:W-:Y:S01]  /*6180*/  @P0 SHF.R.U32.HI R0, RZ, 0x10, R5 ;  /* 0x00000010ff000819 */ /* 0x004fe20000011605 */
[----:B------:R-:W2:Y:S03]  /*6190*/  SYNCS.PHASECHK.TRANS64.TRYWAIT P1, [UR4+0xb8], R3 ;  /* 0x0000b803ff0075a7 */ /* 0x000ea60008021104 */
[----:B------:R-:W-:Y:S01]  /*61a0*/  @P0 R2UR UR50, R0 ;  /* 0x00000000003202ca */ /* 0x000fe200000e0000 */
[----:B------:R-:W-:Y:S03]  /*61b0*/  @!UPT UIADD3 URZ, UPT, UPT, URZ, URZ, URZ ;  /* 0x000000fffffff290 */ /* 0x000fe6000fffe0ff */
[----:B-12---:R-:W-:Y:S11]  /*61c0*/  @!P1 BRA `(.L_x_93) ;  /* 0x0000004000789947 */ /* 0x006ff60003800000 */
.L_x_176:
[----:B------:R-:W2:Y:S01]  /*61d0*/  S2UR UR48, SR_CgaCtaId ;  /* 0x00000000003079c3 */ /* 0x000ea20000008800 */
[----:B------:R-:W-:Y:S01]  /*61e0*/  UPLOP3.LUT UP2, UPT, UPT, UPT, UPT, 0x80, 0x8 ;  /* 0x000000000008789c */ /* 0x000fe20003f4f070 */
[----:B-1----:R-:W-:Y:S01]  /*61f0*/  @!P2 IADD3 R3, P0, PT, R14, 0x680, RZ ;  /* 0x000006800e03a810 */ /* 0x002fe20007f1e0ff */
[----:B------:R-:W-:Y:S01]  /*6200*/  UMOV UR22, 0x0 ;  /* 0x0000000000167882 */ /* 0x000fe20000000000 */
[----:B------:R-:W-:Y:S01]  /*6210*/  VOTEU.ALL UP0, P2 ;  /* 0x0000000000ff7886 */ /* 0x000fe20001000000 */
[----:B------:R-:W-:Y:S02]  /*6220*/  R2UR UR29, R96 ;  /* 0x00000000601d72ca */ /* 0x000fe400000e0000 */
[----:B------:R-:W-:Y:S01]  /*6230*/  @!P2 IMAD.X R0, RZ, RZ, R15, P0 ;  /* 0x000000ffff00a224 */ /* 0x000fe200000e060f */
[----:B------:R-:W-:Y:S01]  /*6240*/  R2UR UR21, R97 ;  /* 0x00000000611572ca */ /* 0x000fe200000e0000 */
[----:B------:R-:W-:Y:S01]  /*6250*/  @!UP0 ULEA UR5, UR6, UR24, 0xd ;  /* 0x0000001806058291 */ /* 0x000fe2000f8e68ff */
[----:B------:R-:W-:Y:S01]  /*6260*/  LOP3.LUT P0, RZ, R6, 0x1, RZ, 0xc0, !PT ;  /* 0x0000000106ff7812 */ /* 0x000fe2000780c0ff */
[----:B------:R-:W-:Y:S01]  /*6270*/  UIADD3 UR6, UPT, UPT, UR6, 0x1, URZ ;  /* 0x0000000106067890 */ /* 0x000fe2000fffe0ff */
[----:B------:R-:W-:Y:S01]  /*6280*/  LOP3.LUT R8, R8, 0x1, RZ, 0x3c, !PT ;  /* 0x0000000108087812 */ /* 0x000fe200078e3cff */
[----:B------:R-:W-:Y:S02]  /*6290*/  @!UP0 UIADD3 UR10, UPT, UPT, UR23, 0x20, URZ ;  /* 0x00000020170a8890 */ /* 0x000fe4000fffe0ff */
[----:B------:R-:W-:Y:S01]  /*62a0*/  @!UP0 UIADD3 UR8, UPT, UPT, UR5, 0x200, URZ ;  /* 0x0000020005088890 */ /* 0x000fe2000fffe0ff */
[----:B------:R-:W-:Y:S01]  /*62b0*/  @!P2 R2UR UR5, R0 ;  /* 0x000000000005a2ca */ /* 0x000fe200000e0000 */
[----:B------:R-:W-:Y:S01]  /*62c0*/  UISETP.NE.AND UP0, UPT, UR6, 0x3, UPT ;  /* 0x000000030600788c */ /* 0x000fe2000bf05270 */
[----:B------:R-:W-:Y:S03]  /*62d0*/  UMOV UR23, 0x10000000 ;  /* 0x1000000000177882 */ /* 0x000fe60000000000 */
[----:B------:R-:W-:Y:S01]  /*62e0*/  USEL UR25, UR6, URZ, UP0 ;  /* 0x000000ff06197287 */ /* 0x000fe20008000000 */
[----:B------:R-:W-:Y:S01]  /*62f0*/  @!P2 R2UR UR6, R3 ;  /* 0x000000000306a2ca */ /* 0x000fe200000e0000 */
[----:B------:R-:W-:Y:S02]  /*6300*/  USEL UR20, URZ, 0x1, UP0 ;  /* 0x00000001ff147887 */ /* 0x000fe40008000000 */
[----:B------:R-:W-:Y:S04]  /*6310*/  VOTEU.ALL UP0, P2 ;  /* 0x0000000000ff7886 */ /* 0x000fe80001000000 */
[----:B------:R-:W-:Y:S01]  /*6320*/  IMAD.U32 R13, RZ, RZ, UR5 ;  /* 0x00000005ff0d7e24 */ /* 0x000fe2000f8e00ff */
[----:B------:R-:W-:Y:S01]  /*6330*/  UIADD3 UR5, UPT, UPT, UR4, 0xa0, URZ ;  /* 0x000000a004057890 */ /* 0x000fe2000fffe0ff */
[----:B------:R-:W-:Y:S03]  /*6340*/  LOP3.LUT R10, R10, UR20, RZ, 0x3c, !PT ;  /* 0x000000140a0a7c12 */ /* 0x000fe6000f8e3cff */
[----:B------:R-:W-:Y:S01]  /*6350*/  @!P2 R2UR UR7, R13 ;  /* 0x000000000d07a2ca */ /* 0x000fe200000e0000 */
[----:B------:R-:W-:Y:S02]  /*6360*/  IMAD.U32 R12, RZ, RZ, UR6 ;  /* 0x00000006ff0c7e24 */ /* 0x000fe4000f8e00ff */
[----:B------:R-:W-:Y:S01]  /*6370*/  @!UP0 UMOV UR9, UR5 ;  /* 0x0000000500098c82 */ /* 0x000fe20008000000 */
[----:B--2---:R-:W-:Y:S02]  /*6380*/  UPRMT UR5, UR48, 0x654, UR5 ;  /* 0x0000065430057896 */ /* 0x004fe40008000005 */
[----:B------:R-:W-:Y:S11]  /*6390*/  @!P2 R2UR UR6, R12 ;  /* 0x000000000c06a2ca */ /* 0x000ff600000e0000 */
[----:B------:R-:W-:Y:S02]  /*63a0*/  @!UPT UIADD3 URZ, UPT, UPT, URZ, URZ, URZ ;  /* 0x000000fffffff290 */ /* 0x000fe4000fffe0ff */
[----:B------:R1:W-:Y:S01]  /*63b0*/  @!UP0 UTMALDG.5D [UR8], [UR6], desc[UR22] ;  /* 0x00001608060085b4 */ /* 0x0003e20008021000 */
[----:B------:R2:W-:Y:S01]  /*63c0*/  @!P2 SYNCS.ARRIVE.TRANS64.RED.A0TR RZ, [UR4+0xa0], R2 ;  /* 0x0000a002ffffa9a7 */ /* 0x0005e20008300404 */
[----:B------:R-:W-:Y:S01]  /*63d0*/  SYNCS.ARRIVE.TRANS64.RED.A1T0 RZ, [UR5], RZ ;  /* 0x000000ffffff79a7 */ /* 0x000fe20008100405 */
[----:B-1----:R-:W-:Y:S02]  /*63e0*/  UIADD3 UR22, UPT, UPT, UR15, UR29, URZ ;  /* 0x0000001d0f167290 */ /* 0x002fe4000fffe0ff */
[----:B------:R-:W-:Y:S01]  /*63f0*/  UIADD3 UR29, UPT, UPT, UR16, UR21, URZ ;  /* 0x00000015101d7290 */ /* 0x000fe2000fffe0ff */
[----:B------:R-:W-:Y:S11]  /*6400*/  @P0 BRA `(.L_x_94) ;  /* 0xffffffec00dc0947 */ /* 0x000ff6000383ffff */
[----:B------:R-:W-:Y:S01]  /*6410*/  UIADD3 UR24, UPT, UPT, UR24, 0xb8, URZ ;  /* 0x000000b818187890 */ /* 0x000fe2000fffe0ff */
[----:B------:R-:W-:-:S03]  /*6420*/  SHF.L.U32 R3, R10, 0x1f, RZ ;  /* 0x0000001f0a037819 */ /* 0x000fc600000006ff */
[----:B------:R-:W-:-:S09]  /*6430*/  ULEA UR4, UR25, UR24, 0x3 ;  /* 0x0000001819047291 */ /* 0x000fd2000f8e18ff */
[----:B------:R-:W1:Y:S02]  /*6440*/  SYNCS.PHASECHK.TRANS64.TRYWAIT P0, [UR4], R3 ;  /* 0x00000003ff0075a7 */ /* 0x000e640008001104 */
[----:B-1----:R-:W-:Y:S05]  /*6450*/  @!P0 BRA `(.L_x_95) ;  /* 0x0000003c00ec8947 */ /* 0x002fea0003800000 */
.L_x_178:
[----:B------:R-:W-:-:S04]  /*6460*/  UIADD3 UR4, UPT, UPT, UR25, 0x1, URZ ;  /* 0x0000000119047890 */ /* 0x000fc8000fffe0ff */
[----:B------:R-:W-:-:S04]  /*6470*/  UISETP.NE.AND UP0, UPT, UR4, 0x3, UPT ;  /* 0x000000030400788c */ /* 0x000fc8000bf05270 */
[----:B------:R-:W-:Y:S02]  /*6480*/  USEL UR6, URZ, 0x1, UP0 ;  /* 0x00000001ff067887 */ /* 0x000fe40008000000 */
[----:B------:R-:W-:-:S04]  /*6490*/  USEL UR4, UR4, URZ, UP0 ;  /* 0x000000ff04047287 */ /* 0x000fc80008000000 */
[----:B------:R-:W-:Y:S01]  /*64a0*/  ULEA UR5, UR4, UR24, 0x3 ;  /* 0x0000001804057291 */ /* 0x000fe2000f8e18ff */
[----:B------:R-:W-:-:S04]  /*64b0*/  LOP3.LUT R10, R10, UR6, RZ, 0x3c, !PT ;  /* 0x000000060a0a7c12 */ /* 0x000fc8000f8e3cff */
[----:B-1----:R-:W-:-:S04]  /*64c0*/  SHF.L.U32 R3, R10, 0x1f, RZ ;  /* 0x0000001f0a037819 */ /* 0x002fc800000006ff */
[----:B------:R-:W1:Y:S02]  /*64d0*/  SYNCS.PHASECHK.TRANS64.TRYWAIT P0, [UR5], R3 ;  /* 0x00000003ff0075a7 */ /* 0x000e640008001105 */
[----:B-1----:R-:W-:Y:S05]  /*64e0*/  @!P0 BRA `(.L_x_96) ;  /* 0x0000003c00e08947 */ /* 0x002fea0003800000 */
.L_x_180:
[----:B------:R-:W-:-:S04]  /*64f0*/  UIADD3 UR4, UPT, UPT, UR4, 0x1, URZ ;  /* 0x0000000104047890 */ /* 0x000fc8000fffe0ff */
[----:B------:R-:W-:-:S04]  /*6500*/  UISETP.NE.AND UP0, UPT, UR4, 0x3, UPT ;  /* 0x000000030400788c */ /* 0x000fc8000bf05270 */
[----:B------:R-:W-:Y:S02]  /*6510*/  USEL UR5, URZ, 0x1, UP0 ;  /* 0x00000001ff057887 */ /* 0x000fe40008000000 */
[----:B------:R-:W-:-:S04]  /*6520*/  USEL UR4, UR4, URZ, UP0 ;  /* 0x000000ff04047287 */ /* 0x000fc80008000000 */
[----:B------:R-:W-:Y:S01]  /*6530*/  ULEA UR4, UR4, UR24, 0x3 ;  /* 0x0000001804047291 */ /* 0x000fe2000f8e18ff */
[----:B-1----:R-:W-:-:S04]  /*6540*/  LOP3.LUT R3, R10, UR5, RZ, 0x3c, !PT ;  /* 0x000000050a037c12 */ /* 0x002fc8000f8e3cff */
[----:B------:R-:W-:Y:S01]  /*6550*/  SHF.L.U32 R3, R3, 0x1f, RZ ;  /* 0x0000001f03037819 */ /* 0x000fe200000006ff */
[----:B------:R-:W-:-:S07]  /*6560*/  IMAD.U32 R0, RZ, RZ, UR4 ;  /* 0x00000004ff007e24 */ /* 0x000fce000f8e00ff */
.L_x_97:
[----:B-1----:R1:W3:Y:S02]  /*6570*/  SYNCS.PHASECHK.TRANS64.TRYWAIT P0, [R0+URZ], R3 ;  /* 0x00000003000075a7 */ /* 0x0022e400080011ff */
[----:B---3--:R-:W-:Y:S05]  /*6580*/  @!P0 NANOSLEEP.SYNCS 0x989680 ;  /* 0x009896800000895d */ /* 0x008fea0003900000 */
[----:B------:R-:W3:Y:S02]  /*6590*/  @!P0 SYNCS.PHASECHK.TRANS64 P0, [R0+URZ], R3 ;  /* 0x00000003000085a7 */ /* 0x000ee400080010ff */
[----:B---3--:R-:W-:Y:S05]  /*65a0*/  @P0 EXIT ;  /* 0x000000000000094d */ /* 0x008fea0003800000 */
[----:B------:R-:W-:Y:S05]  /*65b0*/  BRA `(.L_x_97) ;  /* 0xfffffffc00ec7947 */ /* 0x000fea000383ffff */
.L_x_85:
[----:B------:R-:W-:-:S06]  /*65c0*/  UISETP.GE.AND UP0, UPT, UR18, 0x4, UPT ;  /* 0x000000041200788c */ /* 0x000fcc000bf06270 */
[----:B------:R-:W-:-:S13]  /*65d0*/  PLOP3.LUT P0, PT, PT, PT, UP0, 0x80, 0x8 ;  /* 0x000000000008781c */ /* 0x000fda0003f0f008 */
[----:B-1----:R-:W-:Y:S05]  /*65e0*/  @!P0 EXIT ;  /* 0x000000000000894d */ /* 0x002fea0003800000 */
[----:B------:R-:W1:Y:S08]  /*65f0*/  S2UR UR4, SR_CgaCtaId ;  /* 0x00000000000479c3 */ /* 0x000e700000008800 */
[----:B------:R-:W-:Y:S01]  /*6600*/  BAR.SYNC.DEFER_BLOCKING 0x6, 0xa0 ;  /* 0x0182800000007b1d */ /* 0x000fe20000010000 */
[C---:B------:R-:W-:Y:S01]  /*6610*/  IMAD.SHL.U32 R5, R99.reuse, 0x20, RZ ;  /* 0x0000002063057824 */ /* 0x040fe200078e00ff */
[C---:B------:R-:W-:Y:S01]  /*6620*/  LOP3.LUT R100, R99.reuse, 0x2, RZ, 0xc0, !PT ;  /* 0x0000000263647812 */ /* 0x040fe200078ec0ff */
[C---:B------:R-:W-:Y:S01]  /*6630*/  IMAD.SHL.U32 R102, R99.reuse, 0x4, RZ ;  /* 0x0000000463667824 */ /* 0x040fe200078e00ff */
[C---:B------:R-:W-:Y:S01]  /*6640*/  LOP3.LUT R90, R99.reuse, 0x60, RZ, 0xc0, !PT ;  /* 0x00000060635a7812 */ /* 0x040fe200078ec0ff */
[----:B------:R-:W-:Y:S01]  /*6650*/  IMAD.U32 R37, R99, 0x10000, RZ ;  /* 0x0001000063257824 */ /* 0x000fe200078e00ff */
[----:B------:R-:W-:-:S02]  /*6660*/  UMOV UR52, 0x400 ;  /* 0x0000040000347882 */ /* 0x000fc40000000000 */
[----:B------:R-:W2:Y:S01]  /*6670*/  LDC.64 R78, c[0x0][0x9b0] ;  /* 0x00026c00ff4e7b82 */ /* 0x000ea20000000a00 */
[----:B------:R-:W3:Y:S01]  /*6680*/  LDCU.64 UR6, c[0x0][0x988] ;  /* 0x00013100ff0677ac */ /* 0x000ee20008000a00 */
[----:B------:R-:W-:Y:S01]  /*6690*/  LOP3.LUT R7, R5, 0xc0, RZ, 0xc0, !PT ;  /* 0x000000c005077812 */ /* 0x000fe200078ec0ff */
[----:B------:R-:W-:Y:S01]  /*66a0*/  IMAD.MOV.U32 R36, RZ, RZ, RZ ;  /* 0x000000ffff247224 */ /* 0x000fe200078e00ff */
[----:B------:R-:W-:Y:S01]  /*66b0*/  LOP3.LUT R99, R99, 0x4, RZ, 0xc0, !PT ;  /* 0x0000000463637812 */ /* 0x000fe200078ec0ff */
[----:B------:R-:W-:Y:S01]  /*66c0*/  USHF.R.S32.HI UR56, URZ, 0x1f, UR5 ;  /* 0x0000001fff387899 */ /* 0x000fe20008011405 */
[----:B------:R-:W-:Y:S02]  /*66d0*/  LOP3.LUT R102, R7, 0x18, R102, 0xf8, !PT ;  /* 0x0000001807667812 */ /* 0x000fe400078ef866 */
[----:B------:R-:W-:Y:S01]  /*66e0*/  CS2R R88, SRZ ;  /* 0x0000000000587805 */ /* 0x000fe2000001ff00 */
[----:B------:R-:W4:Y:S01]  /*66f0*/  LDC.64 R76, c[0x0][0x9a8] ;  /* 0x00026a00ff4c7b82 */ /* 0x000f220000000a00 */
[----:B------:R-:W-:Y:S01]  /*6700*/  IADD3 R101, PT, PT, -R99, 0x2, RZ ;  /* 0x0000000263657810 */ /* 0x000fe20007ffe1ff */
[----:B------:R-:W-:Y:S01]  /*6710*/  ULEA.HI UR56, UR56, UR5, URZ, 0x6 ;  /* 0x0000000538387291 */ /* 0x000fe2000f8f30ff */
[----:B------:R-:W-:Y:S01]  /*6720*/  LOP3.LUT R102, R102, 0xf20, R5, 0xf8, !PT ;  /* 0x00000f2066667812 */ /* 0x000fe200078ef805 */
[----:B------:R-:W-:Y:S01]  /*6730*/  IMAD.MOV R100, RZ, RZ, -R100 ;  /* 0x000000ffff647224 */ /* 0x000fe200078e0a64 */
[----:B------:R-:W-:Y:S01]  /*6740*/  LOP3.LUT R37, R37, 0x600000, RZ, 0xc0, !PT ;  /* 0x0060000025257812 */ /* 0x000fe200078ec0ff */
[----:B------:R-:W-:Y:S01]  /*6750*/  IMAD.MOV R99, RZ, RZ, -R99 ;  /* 0x000000ffff637224 */ /* 0x000fe200078e0a63 */
[----:B------:R-:W-:Y:S01]  /*6760*/  UMOV UR58, 0x1 ;  /* 0x00000001003a7882 */ /* 0x000fe20000000000 */
[----:B-1----:R-:W-:Y:S01]  /*6770*/  ULEA UR52, UR4, UR52, 0x18 ;  /* 0x0000003404347291 */ /* 0x002fe2000f8ec0ff */
[----:B------:R-:W-:Y:S01]  /*6780*/  IMAD.SHL.U32 R101, R101, 0x10, RZ ;  /* 0x0000001065657824 */ /* 0x000fe200078e00ff */
[----:B------:R-:W1:Y:S01]  /*6790*/  LDCU UR4, c[0x0][0x370] ;  /* 0x00006e00ff0477ac */ /* 0x000e620008000800 */
[----:B---3--:R-:W-:-:S02]  /*67a0*/  IMAD.U32 R94, RZ, RZ, UR6 ;  /* 0x00000006ff5e7e24 */ /* 0x008fc4000f8e00ff */
[----:B------:R-:W-:Y:S01]  /*67b0*/  IMAD.U32 R93, RZ, RZ, UR7 ;  /* 0x00000007ff5d7e24 */ /* 0x000fe2000f8e00ff */
[----:B------:R-:W-:Y:S01]  /*67c0*/  UMOV UR53, URZ ;  /* 0x000000ff00357c82 */ /* 0x000fe20008000000 */
[----:B------:R-:W3:Y:S02]  /*67d0*/  LDCU UR48, c[0x0][0xc0c] ;  /* 0x00018180ff3077ac */ /* 0x000ee40008000800 */
[----:B------:R-:W3:Y:S01]  /*67e0*/  LDS R2, [UR52+0x130] ;  /* 0x00013034ff027984 */ /* 0x000ee20008000800 */
[----:B------:R-:W2:Y:S01]  /*67f0*/  LDCU UR38, c[0x0][0xc30] ;  /* 0x00018600ff2677ac */ /* 0x000ea20008000800 */
[----:B------:R-:W2:Y:S01]  /*6800*/  LDCU.64 UR46, c[0x0][0xc28] ;  /* 0x00018500ff2e77ac */ /* 0x000ea20008000a00 */
[----:B------:R-:W2:Y:S01]  /*6810*/  LDCU.128 UR60, c[0x0][0xc10] ;  /* 0x00018200ff3c77ac */ /* 0x000ea20008000c00 */
[----:B-1----:R-:W-:Y:S01]  /*6820*/  IMAD.U32 R95, RZ, RZ, UR4 ;  /* 0x00000004ff5f7e24 */ /* 0x002fe2000f8e00ff */
[----:B------:R-:W-:Y:S01]  /*6830*/  UIADD3 UR4, UPT, UPT, UR52, 0x200, URZ ;  /* 0x0000020034047890 */ /* 0x000fe2000fffe0ff */
[----:B------:R-:W1:Y:S05]  /*6840*/  LDCU UR59, c[0x0][0x374] ;  /* 0x00006e80ff3b77ac */ /* 0x000e6a0008000800 */
[----:B------:R-:W-:Y:S01]  /*6850*/  IMAD.U32 R0, RZ, RZ, UR4 ;  /* 0x00000004ff007e24 */ /* 0x000fe2000f8e00ff */
[----:B------:R-:W-:Y:S01]  /*6860*/  LEA R102, R102, UR4, 0x1 ;  /* 0x0000000466667c11 */ /* 0x000fe2000f8e08ff */
[----:B------:R-:W-:Y:S01]  /*6870*/  USHF.R.S32.HI UR56, URZ, 0x6, UR56 ;  /* 0x00000006ff387899 */ /* 0x000fe20008011438 */
[----:B------:R-:W-:Y:S01]  /*6880*/  UMOV UR57, URZ ;  /* 0x000000ff00397c82 */ /* 0x000fe20008000000 */
[----:B------:R-:W-:Y:S01]  /*6890*/  UMOV UR55, URZ ;  /* 0x000000ff00377c82 */ /* 0x000fe20008000000 */
[C---:B---3--:R-:W-:Y:S01]  /*68a0*/  VIADD R3, R2.reuse, 0x40 ;  /* 0x0000004002037836 */ /* 0x048fe20000000000 */
[----:B------:R-:W-:-:S04]  /*68b0*/  LOP3.LUT R2, R2, 0xffff, RZ, 0xc0, !PT ;  /* 0x0000ffff02027812 */ /* 0x000fc800078ec0ff */
[----:B------:R-:W-:-:S05]  /*68c0*/  LOP3.LUT R3, R3, 0xffff, RZ, 0xc0, !PT ;  /* 0x0000ffff03037812 */ /* 0x000fca00078ec0ff */
[----:B-12-4-:R3:W-:Y:S02]  /*68d0*/  STL.64 [R1], R2 ;  /* 0x0000000201007387 */ /* 0x0167e40000100a00 */
.L_x_128:
[----:B---3--:R-:W-:Y:S04]  /*68e0*/  SHF.L.U32 R3, R88, 0x1f, RZ ;  /* 0x0000001f58037819 */ /* 0x008fe800000006ff */
[----:B-1----:R-:W1:Y:S02]  /*68f0*/  SYNCS.PHASECHK.TRANS64.TRYWAIT P0, [UR52+0xe0], R3 ;  /* 0x0000e003ff0075a7 */ /* 0x002e640008001134 */
[----:B-1----:R-:W-:Y:S05]  /*6900*/  @!P0 BRA `(.L_x_98) ;  /* 0x0000003800f08947 */ /* 0x002fea0003800000 */
.L_x_182:
[----:B------:R-:W2:Y:S01]  /*6910*/  LDS.128 R80, [UR52+0x120] ;  /* 0x00012034ff507984 */ /* 0x000ea20008000c00 */
[----:B------:R-:W-:Y:S02]  /*6920*/  UIADD3 UR4, UPT, UPT, UR52, 0xe8, URZ ;  /* 0x000000e834047890 */ /* 0x000fe4000fffe0ff */
[----:B------:R-:W-:Y:S02]  /*6930*/  UISETP.GE.AND UP1, UPT, UR39, 0x1, UPT ;  /* 0x000000012700788c */ /* 0x000fe4000bf26270 */
[----:B------:R-:W-:Y:S01]  /*6940*/  UPRMT UR4, URZ, 0x654, UR4 ;  /* 0x00000654ff047896 */ /* 0x000fe20008000004 */
        /* <DEDUP_REMOVED lines=12> */
[----:B------:R-:W-:Y:S02]  /*6a10*/  @P0 MOV R2, R80 ;  /* 0x0000005000020202 */ /* 0x000fe40000000f00 */
[----:B-1----:R-:W-:Y:S02]  /*6a20*/  @P0 LOP3.LUT R0, R81, 0xffff, RZ, 0xc0, !PT ;  /* 0x0000ffff51000812 */ /* 0x002fe400078ec0ff */
[----:B------:R-:W-:Y:S02]  /*6a30*/  @P0 R2UR UR6, R2 ;  /* 0x00000000020602ca */ /* 0x000fe400000e0000 */
[----:B------:R-:W-:Y:S01]  /*6a40*/  @P0 R2UR UR5, R0 ;  /* 0x00000000000502ca */ /* 0x000fe200000e0000 */
[----:B------:R-:W-:Y:S05]  /*6a50*/  IMAD.U32 R0, RZ, RZ, UR56 ;  /* 0x00000038ff007e24 */ /* 0x000fea000f8e00ff */
[----:B------:R-:W-:Y:S05]  /*6a60*/  IABS R2, R0 ;  /* 0x0000000000027213 */ /* 0x000fea0000000000 */
[----:B------:R-:W-:Y:S02]  /*6a70*/  @UP0 UMOV UR37, UR6 ;  /* 0x0000000600250c82 */ /* 0x000fe40008000000 */
[----:B------:R-:W-:Y:S01]  /*6a80*/  @UP0 UMOV UR36, UR5 ;  /* 0x0000000500240c82 */ /* 0x000fe20008000000 */
[----:B------:R-:W-:Y:S05]  /*6a90*/  BRA.U !UP1, `(.L_x_99) ;  /* 0x0000000109d07547 */ /* 0x000fea000b800000 */
[----:B------:R-:W1:Y:S01]  /*6aa0*/  LDCU UR14, c[0x0][0xc20] ;  /* 0x00018400ff0e77ac */ /* 0x000e620008000800 */
[----:B------:R-:W-:Y:S01]  /*6ab0*/  R2UR UR9, R95 ;  /* 0x000000005f0972ca */ /* 0x000fe200000e0000 */
[----:B------:R-:W-:Y:S02]  /*6ac0*/  UIMAD.WIDE.U32 UR4, UR59, UR63, URZ ;  /* 0x0000003f3b0472a5 */ /* 0x000fe4000f8e00ff */
[----:B------:R-:W-:Y:S02]  /*6ad0*/  UIMAD.WIDE.U32 UR10, UR36, UR63, URZ ;  /* 0x0000003f240a72a5 */ /* 0x000fe4000f8e00ff */
[----:B------:R-:W-:Y:S02]  /*6ae0*/  UISETP.NE.AND UP0, UPT, UR62, 0x1, UPT ;  /* 0x000000013e00788c */ /* 0x000fe4000bf05270 */
[----:B------:R-:W-:Y:S02]  /*6af0*/  UISETP.NE.AND UP1, UPT, UR48, 0x1, UPT ;  /* 0x000000013000788c */ /* 0x000fe4000bf25270 */
[----:B------:R-:W-:Y:S04]  /*6b00*/  UISETP.NE.AND UP2, UPT, UR39, 0x1, UPT ;  /* 0x000000012700788c */ /* 0x000fe8000bf45270 */
[----:B------:R-:W-:Y:S02]  /*6b10*/  UIMAD.WIDE.U32 UR6, UR9, UR60, URZ ;  /* 0x0000003c090672a5 */ /* 0x000fe4000f8e00ff */
[----:B------:R-:W-:Y:S01]  /*6b20*/  UIMAD.WIDE.U32 UR12, UR37, UR60, URZ ;  /* 0x0000003c250c72a5 */ /* 0x000fe2000f8e00ff */
[----:B------:R-:W-:Y:S02]  /*6b30*/  UMOV UR4, UR5 ;  /* 0x0000000500047c82 */ /* 0x000fe40008000000 */
[----:B-1----:R-:W-:Y:S02]  /*6b40*/  USHF.R.U32.HI UR8, URZ, UR14, UR4 ;  /* 0x0000000eff087299 */ /* 0x002fe40008011604 */
[----:B------:R-:W-:Y:S01]  /*6b50*/  UMOV UR6, UR11 ;  /* 0x0000000b00067c82 */ /* 0x000fe20008000000 */
[----:B------:R-:W-:Y:S02]  /*6b60*/  UMOV UR4, UR7 ;  /* 0x0000000700047c82 */ /* 0x000fe40008000000 */
[----:B------:R-:W-:Y:S02]  /*6b70*/  USHF.R.U32.HI UR5, URZ, UR61, UR4 ;  /* 0x0000003dff057299 */ /* 0x000fe40008011604 */
[----:B------:R-:W-:Y:S02]  /*6b80*/  USEL UR4, UR59, UR8, !UP0 ;  /* 0x000000083b047287 */ /* 0x000fe4000c000000 */
[----:B------:R-:W-:Y:S02]  /*6b90*/  USHF.R.U32.HI UR8, URZ, UR14, UR6 ;  /* 0x0000000eff087299 */ /* 0x000fe40008011606 */
[----:B------:R-:W-:Y:S02]  /*6ba0*/  UIMAD.WIDE.U32 UR6, UR4, UR46, URZ ;  /* 0x0000002e040672a5 */ /* 0x000fe4000f8e00ff */
[----:B------:R-:W-:Y:S02]  /*6bb0*/  USEL UR9, UR9, UR5, !UP1 ;  /* 0x0000000509097287 */ /* 0x000fe4000c800000 */
[----:B------:R-:W-:Y:S02]  /*6bc0*/  USEL UR8, UR36, UR8, !UP0 ;  /* 0x0000000824087287 */ /* 0x000fe4000c000000 */
[----:B------:R-:W-:Y:S01]  /*6bd0*/  UIMAD.WIDE.U32 UR10, UR9, UR46, URZ ;  /* 0x0000002e090a72a5 */ /* 0x000fe2000f8e00ff */
[----:B------:R-:W-:Y:S01]  /*6be0*/  UMOV UR6, UR7 ;  /* 0x0000000700067c82 */ /* 0x000fe20008000000 */
[----:B------:R-:W-:Y:S01]  /*6bf0*/  UMOV UR5, UR13 ;  /* 0x0000000d00057c82 */ /* 0x000fe20008000000 */
[----:B------:R-:W-:Y:S02]  /*6c00*/  @UP2 USHF.R.U32.HI UR4, URZ, UR47, UR6 ;  /* 0x0000002fff042299 */ /* 0x000fe40008011606 */
[----:B------:R-:W-:Y:S02]  /*6c10*/  USHF.R.U32.HI UR5, URZ, UR61, UR5 ;  /* 0x0000003dff057299 */ /* 0x000fe40008011605 */
[----:B------:R-:W-:Y:S02]  /*6c20*/  UIMAD UR4, UR39, UR4, URZ ;  /* 0x00000004270472a4 */ /* 0x000fe4000f8e02ff */
[----:B------:R-:W-:Y:S02]  /*6c30*/  USEL UR5, UR37, UR5, !UP1 ;  /* 0x0000000525057287 */ /* 0x000fe4000c800000 */
[----:B------:R-:W-:Y:S01]  /*6c40*/  UISETP.GE.AND UP0, UPT, UR8, UR4, UPT ;  /* 0x000000040800728c */ /* 0x000fe2000bf06270 */
[----:B------:R-:W-:Y:S01]  /*6c50*/  UMOV UR6, UR11 ;  /* 0x0000000b00067c82 */ /* 0x000fe20008000000 */
[----:B------:R-:W-:Y:S02]  /*6c60*/  UIMAD.WIDE.U32 UR10, UR8, UR46, URZ ;  /* 0x0000002e080a72a5 */ /* 0x000fe4000f8e00ff */
[----:B------:R-:W-:Y:S04]  /*6c70*/  @UP2 USHF.R.U32.HI UR9, URZ, UR47, UR6 ;  /* 0x0000002fff092299 */ /* 0x000fe80008011606 */
[----:B------:R-:W-:Y:S01]  /*6c80*/  UIMAD UR6, UR39, UR9, URZ ;  /* 0x00000009270672a4 */ /* 0x000fe2000f8e02ff */
[----:B------:R-:W-:Y:S03]  /*6c90*/  UMOV UR4, UR11 ;  /* 0x0000000b00047c82 */ /* 0x000fe60008000000 */
[----:B------:R-:W-:Y:S02]  /*6ca0*/  UISETP.GE.OR UP0, UPT, UR5, UR6, UP0 ;  /* 0x000000060500728c */ /* 0x000fe40008706670 */
[----:B------:R-:W-:Y:S02]  /*6cb0*/  USHF.R.U32.HI UR4, URZ, UR47, UR4 ;  /* 0x0000002fff047299 */ /* 0x000fe40008011604 */
[----:B------:R-:W-:Y:S02]  /*6cc0*/  UIMAD.WIDE.U32 UR6, UR5, UR46, URZ ;  /* 0x0000002e050672a5 */ /* 0x000fe4000f8e00ff */
[----:B------:R-:W-:Y:S02]  /*6cd0*/  USEL UR11, UR8, UR4, !UP2 ;  /* 0x00000004080b7287 */ /* 0x000fe4000d000000 */
[----:B------:R-:W-:Y:S02]  /*6ce0*/  UIADD3 UR6, UPT, UPT, -UR5, URZ, URZ ;  /* 0x000000ff05067290 */ /* 0x000fe4000fffe1ff */
[----:B------:R-:W-:Y:S02]  /*6cf0*/  UIADD3 UR10, UPT, UPT, -UR11, URZ, URZ ;  /* 0x000000ff0b0a7290 */ /* 0x000fe4000fffe1ff */
[----:B------:R-:W-:Y:S02]  /*6d00*/  UIMAD UR6, UR48, UR6, UR37 ;  /* 0x00000006300672a4 */ /* 0x000fe4000f8e0225 */
[----:B------:R-:W-:Y:S01]  /*6d10*/  UIMAD UR10, UR39, UR10, UR8 ;  /* 0x0000000a270a72a4 */ /* 0x000fe2000f8e0208 */
[----:B------:R-:W-:Y:S01]  /*6d20*/  @!UP0 UMOV UR4, UR7 ;  /* 0x0000000700048c82 */ /* 0x000fe20008000000 */
[----:B------:R-:W-:Y:S02]  /*6d30*/  UIADD3 UR7, UPT, UPT, -UR8, URZ, URZ ;  /* 0x000000ff08077290 */ /* 0x000fe4000fffe1ff */
[----:B------:R-:W-:Y:S04]  /*6d40*/  @!UP0 USHF.R.U32.HI UR4, URZ, UR47, UR4 ;  /* 0x0000002fff048299 */ /* 0x000fe80008011604 */
[----:B------:R-:W-:Y:S04]  /*6d50*/  @!UP0 USEL UR4, UR5, UR4, !UP2 ;  /* 0x0000000405048287 */ /* 0x000fe8000d000000 */
[----:B------:R-:W-:Y:S02]  /*6d60*/  @!UP0 UIMAD UR9, UR9, UR10, UR4 ;  /* 0x0000000a090982a4 */ /* 0x000fe4000f8e0204 */
[----:B------:R-:W-:Y:S02]  /*6d70*/  @!UP0 UIADD3 UR10, UPT, UPT, UR11, -UR4, URZ ;  /* 0x800000040b0a8290 */ /* 0x000fe4000fffe0ff */
[----:B------:R-:W-:Y:S02]  /*6d80*/  UIMAD UR4, UR62, UR7, UR36 ;  /* 0x000000073e0472a4 */ /* 0x000fe4000f8e0224 */
[----:B------:R-:W-:Y:S03]  /*6d90*/  @!UP0 UIMAD UR8, UR10, UR39, UR5 ;  /* 0x000000270a0882a4 */ /* 0x000fe6000f8e0205 */
[----:B------:R-:W-:Y:S02]  /*6da0*/  @!UP0 UMOV UR5, UR9 ;  /* 0x0000000900058c82 */ /* 0x000fe40008000000 */
[----:B------:R-:W-:Y:S02]  /*6db0*/  UIMAD UR37, UR5, UR48, UR6 ;  /* 0x00000030052572a4 */ /* 0x000fe4000f8e0206 */
[----:B------:R-:W-:Y:S11]  /*6dc0*/  UIMAD UR36, UR8, UR62, UR4 ;  /* 0x0000003e082472a4 */ /* 0x000ff6000f8e0204 */
[----:B------:R-:W-:Y:S01]  /*6dd0*/  @!UPT UIADD3 URZ, UPT, UPT, URZ, URZ, URZ ;  /* 0x000000fffffff290 */ /* 0x000fe2000fffe0ff */
.L_x_99:
[----:B------:R-:W1:Y:S01]  /*6de0*/  LDCU UR16, c[0x0][0x388] ;  /* 0x00007100ff1077ac */ /* 0x000e620008000800 */
[----:B------:R-:W-:Y:S01]  /*6df0*/  R2UR UR6, R2 ;  /* 0x00000000020672ca */ /* 0x000fe200000e0000 */
[----:B------:R-:W-:Y:S01]  /*6e00*/  IMAD.U32 R4, RZ, RZ, UR22 ;  /* 0x00000016ff047e24 */ /* 0x000fe2000f8e00ff */
[----:B------:R-:W-:Y:S01]  /*6e10*/  LEA R2, R36, UR49, 0x2 ;  /* 0x0000003124027c11 */ /* 0x000fe2000f8e10ff */
[----:B------:R-:W2:Y:S01]  /*6e20*/  LDCU UR11, c[0x0][0x38c] ;  /* 0x00007180ff0b77ac */ /* 0x000ea20008000800 */
[----:B------:R-:W-:Y:S02]  /*6e30*/  IABS R0, R0 ;  /* 0x0000000000007213 */ /* 0x000fe40000000000 */
[----:B------:R-:W-:Y:S01]  /*6e40*/  IABS R4, R4 ;  /* 0x0000000400047213 */ /* 0x000fe20000000000 */
[----:B------:R-:W-:Y:S01]  /*6e50*/  USHF.L.U32 UR42, UR29, 0x7, URZ ;  /* 0x000000071d2a7899 */ /* 0x000fe200080006ff */
[----:B------:R-:W5:Y:S01]  /*6e60*/  LDL R2, [R2] ;  /* 0x0000000002027983 */ /* 0x000f620000100800 */
[----:B------:R-:W-:Y:S01]  /*6e70*/  IMAD.MOV R0, RZ, RZ, -R0 ;  /* 0x000000ffff007224 */ /* 0x000fe200078e0a00 */
[----:B------:R-:W-:Y:S02]  /*6e80*/  R2UR UR9, R4 ;  /* 0x00000000040972ca */ /* 0x000fe400000e0000 */
[----:B------:R-:W-:Y:S01]  /*6e90*/  R2UR UR17, R110 ;  /* 0x000000006e1172ca */ /* 0x000fe200000e0000 */
[----:B------:R-:W3:Y:S10]  /*6ea0*/  I2F.RP R6, UR6 ;  /* 0x0000000600067d06 */ /* 0x000ef40008209400 */
[----:B---3--:R-:W3:Y:S02]  /*6eb0*/  MUFU.RCP R3, R6 ;  /* 0x0000000600037308 */ /* 0x008ee40000001000 */
[----:B---3--:R-:W-:Y:S08]  /*6ec0*/  VIADD R5, R3, 0xffffffe ;  /* 0x0ffffffe03057836 */ /* 0x008ff00000000000 */
[----:B------:R-:W3:Y:S02]  /*6ed0*/  F2I.FTZ.U32.TRUNC.NTZ R3, R5 ;  /* 0x0000000500037305 */ /* 0x000ee4000021f000 */
[----:B---3--:R-:W-:Y:S01]  /*6ee0*/  R2UR UR5, R3 ;  /* 0x00000000030572ca */ /* 0x008fe200000e0000 */
[----:B-1----:R-:W-:Y:S05]  /*6ef0*/  IMAD.U32 R3, RZ, RZ, UR16 ;  /* 0x00000010ff037e24 */ /* 0x002fea000f8e00ff */
[----:B------:R-:W-:Y:S04]  /*6f00*/  IABS R3, R3 ;  /* 0x0000000300037213 */ /* 0x000fe80000000000 */
[----:B------:R-:W-:Y:S03]  /*6f10*/  R2UR UR7, R3 ;  /* 0x00000000030772ca */ /* 0x000fe600000e0000 */
[----:B------:R-:W-:Y:S04]  /*6f20*/  UIADD3 UR4, UPT, UPT, URZ, -UR5, URZ ;  /* 0x80000005ff047290 */ /* 0x000fe8000fffe0ff */
[----:B------:R-:W-:Y:S03]  /*6f30*/  UIMAD UR8, UR4, UR6, URZ ;  /* 0x00000006040872a4 */ /* 0x000fe6000f8e02ff */
[----:B------:R-:W-:Y:S02]  /*6f40*/  UMOV UR4, URZ ;  /* 0x000000ff00047c82 */ /* 0x000fe40008000000 */
[----:B------:R-:W-:Y:S01]  /*6f50*/  UIMAD.WIDE.U32 UR4, UR5, UR8, UR4 ;  /* 0x00000008050472a5 */ /* 0x000fe2000f8e0004 */
[----:B------:R-:W1:Y:S01]  /*6f60*/  I2F.RP R4, UR7 ;  /* 0x0000000700047d06 */ /* 0x000e620008209400 */
[----:B------:R-:W-:Y:S05]  /*6f70*/  R2UR UR8, R0 ;  /* 0x00000000000872ca */ /* 0x000fea00000e0000 */
[----:B------:R-:W-:Y:S02]  /*6f80*/  UMOV UR4, UR5 ;  /* 0x0000000500047c82 */ /* 0x000fe40008000000 */
[----:B------:R-:W-:Y:S02]  /*6f90*/  UIMAD.WIDE.U32 UR4, UR4, UR9, URZ ;  /* 0x00000009040472a5 */ /* 0x000fe4000f8e00ff */
[----:B-1----:R-:W1:Y:S05]  /*6fa0*/  MUFU.RCP R0, R4 ;  /* 0x0000000400007308 */ /* 0x002e6a0000001000 */
[----:B------:R-:W-:Y:S02]  /*6fb0*/  UMOV UR43, UR5 ;  /* 0x00000005002b7c82 */ /* 0x000fe40008000000 */
[----:B------:R-:W-:Y:S04]  /*6fc0*/  UIMAD UR4, UR43, UR8, UR9 ;  /* 0x000000082b0472a4 */ /* 0x000fe8000f8e0209 */
[----:B------:R-:W-:Y:S01]  /*6fd0*/  UISETP.GT.U32.AND UP0, UPT, UR6, UR4, UPT ;  /* 0x000000040600728c */ /* 0x000fe2000bf04070 */
[----:B-1----:R-:W-:Y:S10]  /*6fe0*/  VIADD R3, R0, 0xffffffe ;  /* 0x0ffffffe00037836 */ /* 0x002ff40000000000 */
[----:B------:R-:W-:Y:S02]  /*6ff0*/  @!UP0 UIADD3 UR4, UPT, UPT, UR4, -UR6, URZ ;  /* 0x8000000604048290 */ /* 0x000fe4000fffe0ff */
[----:B------:R-:W-:Y:S01]  /*7000*/  @!UP0 UIADD3 UR43, UPT, UPT, UR43, 0x1, URZ ;  /* 0x000000012b2b8890 */ /* 0x000fe2000fffe0ff */
[----:B------:R-:W1:Y:S01]  /*7010*/  F2I.FTZ.U32.TRUNC.NTZ R0, R3 ;  /* 0x0000000300007305 */ /* 0x000e62000021f000 */
[----:B------:R-:W-:Y:S02]  /*7020*/  UISETP.GE.U32.AND UP2, UPT, UR4, UR6, UPT ;  /* 0x000000060400728c */ /* 0x000fe4000bf46070 */
[----:B------:R-:W-:Y:S02]  /*7030*/  ULOP3.LUT UR4, UR22, UR56, URZ, 0x3c, !UPT ;  /* 0x0000003816047292 */ /* 0x000fe4000f8e3cff */
[----:B------:R-:W-:Y:S02]  /*7040*/  UISETP.NE.AND UP0, UPT, UR56, URZ, UPT ;  /* 0x000000ff3800728c */ /* 0x000fe4000bf05270 */
[----:B------:R-:W-:Y:S05]  /*7050*/  UISETP.GE.AND UP1, UPT, UR4, URZ, UPT ;  /* 0x000000ff0400728c */ /* 0x000fea000bf26270 */
[----:B------:R-:W-:Y:S01]  /*7060*/  @UP2 UIADD3 UR43, UPT, UPT, UR43, 0x1, URZ ;  /* 0x000000012b2b2890 */ /* 0x000fe2000fffe0ff */
[----:B-1----:R-:W-:Y:S05]  /*7070*/  R2UR UR5, R0 ;  /* 0x00000000000572ca */ /* 0x002fea00000e0000 */
[----:B------:R-:W-:Y:S02]  /*7080*/  @!UP1 UIADD3 UR43, UPT, UPT, -UR43, URZ, URZ ;  /* 0x000000ff2b2b9290 */ /* 0x000fe4000fffe1ff */
[----:B------:R-:W-:Y:S06]  /*7090*/  @!UP0 ULOP3.LUT UR43, URZ, UR56, URZ, 0x33, !UPT ;  /* 0x00000038ff2b8292 */ /* 0x000fec000f8e33ff */
[----:B------:R-:W-:Y:S01]  /*70a0*/  IMAD.U32 R0, RZ, RZ, UR43 ;  /* 0x0000002bff007e24 */ /* 0x000fe2000f8e00ff */
[----:B------:R-:W-:Y:S04]  /*70b0*/  UIADD3 UR4, UPT, UPT, URZ, -UR5, URZ ;  /* 0x80000005ff047290 */ /* 0x000fe8000fffe0ff */
[----:B------:R-:W-:Y:S01]  /*70c0*/  IABS R0, R0 ;  /* 0x0000000000007213 */ /* 0x000fe20000000000 */
[----:B------:R-:W-:Y:S03]  /*70d0*/  UIMAD UR6, UR4, UR7, URZ ;  /* 0x00000007040672a4 */ /* 0x000fe6000f8e02ff */
[----:B------:R-:W-:Y:S01]  /*70e0*/  R2UR UR8, R0 ;  /* 0x00000000000872ca */ /* 0x000fe200000e0000 */
[----:B------:R-:W-:Y:S01]  /*70f0*/  UMOV UR4, URZ ;  /* 0x000000ff00047c82 */ /* 0x000fe20008000000 */
[----:B--2---:R-:W-:Y:S01]  /*7100*/  IMAD.U32 R0, RZ, RZ, UR11 ;  /* 0x0000000bff007e24 */ /* 0x004fe2000f8e00ff */
[----:B------:R-:W-:Y:S04]  /*7110*/  UIMAD.WIDE.U32 UR4, UR5, UR6, UR4 ;  /* 0x00000006050472a5 */ /* 0x000fe8000f8e0004 */
[----:B------:R-:W-:Y:S03]  /*7120*/  IABS R5, R0 ;  /* 0x0000000000057213 */ /* 0x000fe60000000000 */
[----:B------:R-:W-:Y:S01]  /*7130*/  UMOV UR4, UR5 ;  /* 0x0000000500047c82 */ /* 0x000fe20008000000 */
[----:B------:R-:W1:Y:S02]  /*7140*/  I2F.RP R0, R5 ;  /* 0x0000000500007306 */ /* 0x000e640000209400 */
[----:B------:R-:W-:Y:S07]  /*7150*/  UIMAD.WIDE.U32 UR4, UR4, UR8, URZ ;  /* 0x00000008040472a5 */ /* 0x000fee000f8e00ff */
[----:B------:R-:W-:Y:S02]  /*7160*/  UMOV UR44, UR5 ;  /* 0x00000005002c7c82 */ /* 0x000fe40008000000 */
[----:B------:R-:W-:Y:S04]  /*7170*/  UIADD3 UR4, UPT, UPT, -UR44, URZ, URZ ;  /* 0x000000ff2c047290 */ /* 0x000fe8000fffe1ff */
[----:B------:R-:W-:Y:S01]  /*7180*/  UIMAD UR4, UR7, UR4, UR8 ;  /* 0x00000004070472a4 */ /* 0x000fe2000f8e0208 */
[----:B-1----:R-:W1:Y:S03]  /*7190*/  MUFU.RCP R0, R0 ;  /* 0x0000000000007308 */ /* 0x002e660000001000 */
[----:B------:R-:W-:Y:S11]  /*71a0*/  UISETP.GT.U32.AND UP0, UPT, UR7, UR4, UPT ;  /* 0x000000040700728c */ /* 0x000ff6000bf04070 */
[----:B------:R-:W-:Y:S02]  /*71b0*/  @!UP0 UIADD3 UR4, UPT, UPT, UR4, -UR7, URZ ;  /* 0x8000000704048290 */ /* 0x000fe4000fffe0ff */
[----:B------:R-:W-:Y:S01]  /*71c0*/  @!UP0 UIADD3 UR44, UPT, UPT, UR44, 0x1, URZ ;  /* 0x000000012c2c8890 */ /* 0x000fe2000fffe0ff */
[----:B-1----:R-:W-:Y:S01]  /*71d0*/  VIADD R6, R0, 0xffffffe ;  /* 0x0ffffffe00067836 */ /* 0x002fe20000000000 */
[----:B------:R-:W-:Y:S02]  /*71e0*/  UISETP.GE.U32.AND UP1, UPT, UR4, UR7, UPT ;  /* 0x000000070400728c */ /* 0x000fe4000bf26070 */
[----:B------:R-:W-:Y:S01]  /*71f0*/  ULOP3.LUT UR4, UR43, UR16, URZ, 0x3c, !UPT ;  /* 0x000000102b047292 */ /* 0x000fe2000f8e3cff */
[----:B------:R-:W1:Y:S03]  /*7200*/  F2I.FTZ.U32.TRUNC.NTZ R7, R6 ;  /* 0x0000000600077305 */ /* 0x000e66000021f000 */
[----:B------:R-:W-:Y:S05]  /*7210*/  UISETP.GE.AND UP0, UPT, UR4, URZ, UPT ;  /* 0x000000ff0400728c */ /* 0x000fea000bf06270 */
[----:B------:R-:W-:Y:S02]  /*7220*/  @UP1 UIADD3 UR44, UPT, UPT, UR44, 0x1, URZ ;  /* 0x000000012c2c1890 */ /* 0x000fe4000fffe0ff */
[----:B------:R-:W-:Y:S04]  /*7230*/  UISETP.NE.AND UP1, UPT, UR16, URZ, UPT ;  /* 0x000000ff1000728c */ /* 0x000fe8000bf25270 */
[----:B------:R-:W-:Y:S01]  /*7240*/  @!UP0 UIADD3 UR44, UPT, UPT, -UR44, URZ, URZ ;  /* 0x000000ff2c2c8290 */ /* 0x000fe2000fffe1ff */
[--C-:B-1----:R-:W-:Y:S02]  /*7250*/  IMAD.MOV R4, RZ, RZ, -R7.reuse ;  /* 0x000000ffff047224 */ /* 0x102fe400078e0a07 */
[----:B------:R-:W-:Y:S02]  /*7260*/  IMAD.MOV.U32 R6, RZ, RZ, RZ ;  /* 0x000000ffff067224 */ /* 0x000fe400078e00ff */
[----:B------:R-:W-:Y:S02]  /*7270*/  IMAD R3, R4, R5, RZ ;  /* 0x0000000504037224 */ /* 0x000fe400078e02ff */
[----:B------:R-:W-:Y:S02]  /*7280*/  @!UP1 ULOP3.LUT UR44, URZ, UR16, URZ, 0x33, !UPT ;  /* 0x00000010ff2c9292 */ /* 0x000fe4000f8e33ff */
[----:B------:R-:W-:Y:S01]  /*7290*/  UISETP.NE.AND UP1, UPT, UR38, 0x1, UPT ;  /* 0x000000012600788c */ /* 0x000fe2000bf25270 */
[----:B------:R-:W-:Y:S04]  /*72a0*/  IMAD.HI.U32 R7, R7, R3, R6 ;  /* 0x0000000307077227 */ /* 0x000fe800078e0006 */
[----:B------:R-:W-:Y:S05]  /*72b0*/  IMAD.U32 R0, RZ, RZ, UR44 ;  /* 0x0000002cff007e24 */ /* 0x000fea000f8e00ff */
[----:B------:R-:W-:Y:S01]  /*72c0*/  IABS R0, R0 ;  /* 0x0000000000007213 */ /* 0x000fe20000000000 */
[----:B------:R-:W1:Y:S04]  /*72d0*/  @!UP1 LDCU.128 UR12, c[0x0][0xc10] ;  /* 0x00018200ff0c97ac */ /* 0x000e680008000c00 */
[----:B------:R-:W-:Y:S01]  /*72e0*/  IMAD.HI.U32 R7, R7, R0, RZ ;  /* 0x0000000007077227 */ /* 0x000fe200078e00ff */
[----:B------:R-:W2:Y:S03]  /*72f0*/  @!UP1 LDCU UR10, c[0x0][0xc20] ;  /* 0x00018400ff0a97ac */ /* 0x000ea60008000800 */
[----:B------:R-:W-:Y:S01]  /*7300*/  IMAD.MOV R3, RZ, RZ, -R7 ;  /* 0x000000ffff037224 */ /* 0x000fe200078e0a07 */
[----:B------:R-:W3:Y:S03]  /*7310*/  @!UP1 LDCU UR5, c[0x0][0xc0c] ;  /* 0x00018180ff0597ac */ /* 0x000ee60008000800 */
[C---:B------:R-:W-:Y:S01]  /*7320*/  IMAD R0, R5.reuse, R3, R0 ;  /* 0x0000000305007224 */ /* 0x040fe200078e0200 */
[----:B-1----:R-:W-:Y:S04]  /*7330*/  UIMAD.WIDE.U32 UR6, UR36, UR15, URZ ;  /* 0x0000000f240672a5 */ /* 0x002fe8000f8e00ff */
[----:B------:R-:W-:Y:S01]  /*7340*/  ISETP.GT.U32.AND P1, PT, R5, R0, PT ;  /* 0x000000000500720c */ /* 0x000fe20003f24070 */
[----:B------:R-:W-:Y:S02]  /*7350*/  UIMAD.WIDE.U32 UR8, UR37, UR12, URZ ;  /* 0x0000000c250872a5 */ /* 0x000fe4000f8e00ff */
[----:B------:R-:W-:Y:S02]  /*7360*/  @!UP1 UISETP.NE.AND UP0, UPT, UR14, 0x1, UPT ;  /* 0x000000010e00988c */ /* 0x000fe4000bf05270 */
[----:B------:R-:W-:Y:S01]  /*7370*/  ULOP3.LUT UR8, UR44, UR11, URZ, 0x3c, !UPT ;  /* 0x0000000b2c087292 */ /* 0x000fe2000f8e3cff */
[----:B------:R-:W-:Y:S02]  /*7380*/  @!UP1 UMOV UR6, UR7 ;  /* 0x0000000700069c82 */ /* 0x000fe40008000000 */
[----:B------:R-:W-:Y:S01]  /*7390*/  @!UP1 UMOV UR4, UR9 ;  /* 0x0000000900049c82 */ /* 0x000fe20008000000 */
[----:B--2---:R-:W-:Y:S02]  /*73a0*/  @!UP1 USHF.R.U32.HI UR6, URZ, UR10, UR6 ;  /* 0x0000000aff069299 */ /* 0x004fe40008011606 */
[----:B---3--:R-:W-:Y:S02]  /*73b0*/  @!UP1 UISETP.NE.AND UP2, UPT, UR5, 0x1, UPT ;  /* 0x000000010500988c */ /* 0x008fe4000bf45270 */
[----:B------:R-:W-:Y:S01]  /*73c0*/  @!UP1 USEL UR6, UR36, UR6, !UP0 ;  /* 0x0000000624069287 */ /* 0x000fe2000c000000 */
[----:B------:R-:W-:Y:S01]  /*73d0*/  @!P1 IMAD.IADD R0, R0, 0x1, -R5 ;  /* 0x0000000100009824 */ /* 0x000fe200078e0a05 */
[----:B------:R-:W-:Y:S01]  /*73e0*/  UISETP.GE.AND UP0, UPT, UR8, URZ, UPT ;  /* 0x000000ff0800728c */ /* 0x000fe2000bf06270 */
[----:B------:R-:W-:Y:S01]  /*73f0*/  @!P1 VIADD R7, R7, 0x1 ;  /* 0x0000000107079836 */ /* 0x000fe20000000000 */
[----:B------:R-:W-:Y:S02]  /*7400*/  @!UP1 USHF.R.U32.HI UR4, URZ, UR13, UR4 ;  /* 0x0000000dff049299 */ /* 0x000fe40008011604 */
[----:B------:R-:W-:Y:S02]  /*7410*/  ISETP.GE.U32.AND P2, PT, R0, R5, PT ;  /* 0x000000050000720c */ /* 0x000fe40003f46070 */
[----:B------:R-:W-:Y:S01]  /*7420*/  @!UP1 USEL UR7, UR37, UR4, !UP2 ;  /* 0x0000000425079287 */ /* 0x000fe2000d000000 */
[----:B------:R-:W-:Y:S01]  /*7430*/  @P0 SHF.R.U32.HI R0, RZ, 0x10, R81 ;  /* 0x00000010ff000819 */ /* 0x000fe20000011651 */
[----:B------:R-:W-:Y:S02]  /*7440*/  UISETP.NE.AND UP2, UPT, UR11, URZ, UPT ;  /* 0x000000ff0b00728c */ /* 0x000fe4000bf45270 */
[----:B------:R-:W-:Y:S01]  /*7450*/  @!UP1 UIADD3 UR4, UPT, UPT, -UR7, UR6, URZ ;  /* 0x0000000607049290 */ /* 0x000fe2000fffe1ff */
[----:B------:R-:W-:Y:S01]  /*7460*/  @P0 R2UR UR17, R0 ;  /* 0x00000000001102ca */ /* 0x000fe200000e0000 */
[----:B------:R-:W-:Y:S02]  /*7470*/  @!UP1 UIADD3 UR6, UPT, UPT, UR7, -UR6, URZ ;  /* 0x8000000607069290 */ /* 0x000fe4000fffe0ff */
[----:B------:R-:W-:Y:S02]  /*7480*/  @!UP1 UIMAD UR37, UR4, UR5, UR37 ;  /* 0x00000005042592a4 */ /* 0x000fe4000f8e0225 */
[----:B------:R-:W-:Y:S01]  /*7490*/  UIADD3 UR4, UPT, UPT, -UR43, URZ, URZ ;  /* 0x000000ff2b047290 */ /* 0x000fe2000fffe1ff */
[----:B------:R-:W-:Y:S01]  /*74a0*/  @P2 VIADD R7, R7, 0x1 ;  /* 0x0000000107072836 */ /* 0x000fe20000000000 */
[----:B------:R-:W-:Y:S02]  /*74b0*/  @!UP1 UIMAD UR36, UR6, UR14, UR36 ;  /* 0x0000000e062492a4 */ /* 0x000fe4000f8e0224 */
[----:B------:R-:W-:Y:S02]  /*74c0*/  UIMAD UR5, UR56, UR4, UR22 ;  /* 0x00000004380572a4 */ /* 0x000fe4000f8e0216 */
[----:B------:R-:W-:Y:S01]  /*74d0*/  UIADD3 UR4, UPT, UPT, -UR44, URZ, URZ ;  /* 0x000000ff2c047290 */ /* 0x000fe2000fffe1ff */
[----:B------:R-:W-:Y:S01]  /*74e0*/  R2UR UR45, R7 ;  /* 0x00000000072d72ca */ /* 0x000fe200000e0000 */
[----:B------:R-:W-:Y:S01]  /*74f0*/  USHF.L.U32 UR54, UR5, 0x6, URZ ;  /* 0x0000000605367899 */ /* 0x000fe200080006ff */
[----:B------:R-:W-:Y:S01]  /*7500*/  IMAD.U32 R110, RZ, RZ, UR17 ;  /* 0x00000011ff6e7e24 */ /* 0x000fe2000f8e00ff */
[----:B------:R-:W-:Y:S02]  /*7510*/  UIADD3 UR17, UPT, UPT, UR52, 0x200, URZ ;  /* 0x0000020034117890 */ /* 0x000fe4000fffe0ff */
[----:B------:R-:W-:Y:S08]  /*7520*/  UIMAD UR43, UR16, UR4, UR43 ;  /* 0x00000004102b72a4 */ /* 0x000ff0000f8e022b */
[----:B------:R-:W-:Y:S02]  /*7530*/  @!UP0 UIADD3 UR45, UPT, UPT, -UR45, URZ, URZ ;  /* 0x000000ff2d2d8290 */ /* 0x000fe4000fffe1ff */
[----:B------:R-:W-:Y:S02]  /*7540*/  ULOP3.LUT UP0, URZ, UR17, 0x1b0, URZ, 0xc0, !UPT ;  /* 0x000001b011ff7892 */ /* 0x000fe4000f80c0ff */
[----:B------:R-:W-:Y:S04]  /*7550*/  @!UP2 ULOP3.LUT UR45, URZ, UR11, URZ, 0x33, !UPT ;  /* 0x0000000bff2da292 */ /* 0x000fe8000f8e33ff */
[----:B------:R-:W-:Y:S04]  /*7560*/  UIADD3 UR6, UPT, UPT, -UR45, URZ, URZ ;  /* 0x000000ff2d067290 */ /* 0x000fe8000fffe1ff */
[----:B------:R-:W-:Y:S01]  /*7570*/  UIMAD UR44, UR11, UR6, UR44 ;  /* 0x000000060b2c72a4 */ /* 0x000fe2000f8e022c */
[----:B------:R-:W-:Y:S11]  /*7580*/  BRA.U !UP0, `(.L_x_100) ;  /* 0x00000001087c7547 */ /* 0x000ff6000b800000 */
[----:B------:R-:W1:Y:S01]  /*7590*/  LDCU.64 UR8, c[0x4][0x80] ;  /* 0x01001000ff0877ac */ /* 0x000e620008000a00 */
[----:B------:R-:W-:Y:S01]  /*75a0*/  MOV R16, 0x0 ;  /* 0x0000000000107802 */ /* 0x000fe20000000f00 */
[----:B------:R-:W-:Y:S02]  /*75b0*/  HFMA2 R12, -RZ, RZ, 0, 5.9604644775390625e-08 ;  /* 0x00000001ff0c7431 */ /* 0x000fe400000001ff */
[----:B------:R-:W-:Y:S01]  /*75c0*/  IMAD.MOV.U32 R8, RZ, RZ, 0x70 ;  /* 0x00000070ff087424 */ /* 0x000fe200078e00ff */
[----:B------:R2:W3:Y:S01]  /*75d0*/  LDC.64 R14, c[0x4][R16] ;  /* 0x01000000100e7b82 */ /* 0x0004e20000000a00 */
[----:B------:R-:W4:Y:S01]  /*75e0*/  LDCU.64 UR6, c[0x4][0x88] ;  /* 0x01001100ff0677ac */ /* 0x000f220008000a00 */
[----:B------:R-:W-:Y:S01]  /*75f0*/  IMAD.MOV.U32 R13, RZ, RZ, RZ ;  /* 0x000000ffff0d7224 */ /* 0x000fe200078e00ff */
[----:B------:R-:W2:Y:S01]  /*7600*/  LDCU.64 UR4, c[0x4][0x8] ;  /* 0x01000100ff0477ac */ /* 0x000ea20008000a00 */
[----:B-1----:R-:W-:Y:S01]  /*7610*/  MOV R5, UR9 ;  /* 0x0000000900057c02 */ /* 0x002fe20008000f00 */
[----:B------:R-:W-:Y:S01]  /*7620*/  IMAD.U32 R4, RZ, RZ, UR8 ;  /* 0x00000008ff047e24 */ /* 0x000fe2000f8e00ff */
[----:B----4-:R-:W-:Y:S01]  /*7630*/  MOV R7, UR7 ;  /* 0x0000000700077c02 */ /* 0x010fe20008000f00 */
[----:B------:R-:W-:Y:S01]  /*7640*/  IMAD.U32 R6, RZ, RZ, UR6 ;  /* 0x00000006ff067e24 */ /* 0x000fe2000f8e00ff */
[----:B--2---:R-:W-:Y:S01]  /*7650*/  MOV R11, UR5 ;  /* 0x00000005000b7c02 */ /* 0x004fe20008000f00 */
[----:B------:R-:W-:Y:S02]  /*7660*/  IMAD.U32 R10, RZ, RZ, UR4 ;  /* 0x00000004ff0a7e24 */ /* 0x000fe4000f8e00ff */
[----:B------:R-:W-:Y:S07]  /*7670*/  LEPC R20, `(.L_x_101) ;  /* 0x000000001014794e */ /* 0x000fee0000000000 */
[----:B---3-5:R-:W-:Y:S05]  /*7680*/  CALL.ABS.NOINC R14 ;  /* 0x000000000e007343 */ /* 0x028fea0003c00000 */
.L_x_101:
[----:B------:R-:W1:Y:S01]  /*7690*/  LDCU.64 UR8, c[0x4][0x80] ;  /* 0x01001000ff0877ac */ /* 0x000e620008000a00 */
[----:B------:R-:W2:Y:S01]  /*76a0*/  LDC.64 R16, c[0x4][R16] ;  /* 0x0100000010107b82 */ /* 0x000ea20000000a00 */
[----:B------:R-:W-:Y:S02]  /*76b0*/  HFMA2 R12, -RZ, RZ, 0, 5.9604644775390625e-08 ;  /* 0x00000001ff0c7431 */ /* 0x000fe400000001ff */
[----:B------:R-:W-:Y:S02]  /*76c0*/  IMAD.MOV.U32 R8, RZ, RZ, 0x70 ;  /* 0x00000070ff087424 */ /* 0x000fe400078e00ff */
[----:B------:R-:W-:Y:S01]  /*76d0*/  IMAD.MOV.U32 R13, RZ, RZ, RZ ;  /* 0x000000ffff0d7224 */ /* 0x000fe200078e00ff */
[----:B------:R-:W3:Y:S01]  /*76e0*/  LDCU.64 UR6, c[0x4][0x88] ;  /* 0x01001100ff0677ac */ /* 0x000ee20008000a00 */
[----:B------:R-:W4:Y:S01]  /*76f0*/  LDCU.64 UR4, c[0x4][0x8] ;  /* 0x01000100ff0477ac */ /* 0x000f220008000a00 */
[----:B-1----:R-:W-:Y:S02]  /*7700*/  MOV R4, UR8 ;  /* 0x0000000800047c02 */ /* 0x002fe40008000f00 */
[----:B------:R-:W-:Y:S02]  /*7710*/  MOV R5, UR9 ;  /* 0x0000000900057c02 */ /* 0x000fe40008000f00 */
[----:B---3--:R-:W-:Y:S01]  /*7720*/  MOV R7, UR7 ;  /* 0x0000000700077c02 */ /* 0x008fe20008000f00 */
[----:B------:R-:W-:Y:S01]  /*7730*/  IMAD.U32 R6, RZ, RZ, UR6 ;  /* 0x00000006ff067e24 */ /* 0x000fe2000f8e00ff */
[----:B----4-:R-:W-:Y:S01]  /*7740*/  MOV R11, UR5 ;  /* 0x00000005000b7c02 */ /* 0x010fe20008000f00 */
[----:B------:R-:W-:Y:S02]  /*7750*/  IMAD.U32 R10, RZ, RZ, UR4 ;  /* 0x00000004ff0a7e24 */ /* 0x000fe4000f8e00ff */
[----:B------:R-:W-:Y:S07]  /*7760*/  LEPC R20, `(.L_x_100) ;  /* 0x000000001014794e */ /* 0x000fee0000000000 */
[----:B--2---:R-:W-:Y:S05]  /*7770*/  CALL.ABS.NOINC R16 ;  /* 0x0000000010007343 */ /* 0x004fea0003c00000 */
.L_x_100:
[----:B------:R-:W-:Y:S02]  /*7780*/  R2UR UR4, R98 ;  /* 0x00000000620472ca */ /* 0x000fe400000e0000 */
[----:B------:R-:W-:Y:S02]  /*7790*/  R2UR UR7, R94 ;  /* 0x000000005e0772ca */ /* 0x000fe400000e0000 */
[----:B------:R-:W-:Y:S02]  /*77a0*/  R2UR UR6, R93 ;  /* 0x000000005d0672ca */ /* 0x000fe400000e0000 */
[----:B------:R-:W-:Y:S04]  /*77b0*/  ISETP.NE.U32.AND P3, PT, R78, RZ, PT ;  /* 0x000000ff4e00720c */ /* 0x000fe80003f65070 */
[----:B------:R-:W-:Y:S03]  /*77c0*/  ISETP.NE.AND.EX P3, PT, R79, RZ, PT, P3 ;  /* 0x000000ff4f00720c */ /* 0x000fe60003f65330 */
[----:B------:R-:W-:Y:S01]  /*77d0*/  UISETP.NE.AND UP2, UPT, UR4, URZ, UPT ;  /* 0x000000ff0400728c */ /* 0x000fe2000bf45270 */
[----:B------:R-:W1:Y:S01]  /*77e0*/  LDCU.64 UR4, c[0x0][0x990] ;  /* 0x00013200ff0477ac */ /* 0x000e620008000a00 */
[----:B------:R-:W-:Y:S04]  /*77f0*/  ISETP.NE.U32.AND P2, PT, RZ, UR7, PT ;  /* 0x00000007ff007c0c */ /* 0x000fe8000bf45070 */
[----:B------:R-:W-:Y:S02]  /*7800*/  PLOP3.LUT P4, PT, PT, PT, UP2, 0x80, 0x8 ;  /* 0x000000000008781c */ /* 0x000fe40003f8f028 */
[----:B------:R-:W-:Y:S02]  /*7810*/  ISETP.NE.AND.EX P2, PT, RZ, UR6, PT, P2 ;  /* 0x00000006ff007c0c */ /* 0x000fe4000bf45320 */
[----:B------:R-:W-:Y:S01]  /*7820*/  P2R R111, PR, RZ, 0x10 ;  /* 0x00000010ff6f7803 */ /* 0x000fe20000000000 */
[----:B-1----:R-:W-:Y:S04]  /*7830*/  UISETP.NE.U32.AND UP0, UPT, UR4, URZ, UPT ;  /* 0x000000ff0400728c */ /* 0x002fe8000bf05070 */
[----:B------:R-:W-:Y:S02]  /*7840*/  UISETP.NE.AND.EX UP1, UPT, UR5, URZ, UPT, UP0 ;  /* 0x000000ff0500728c */ /* 0x000fe4000bf25300 */
[----:B------:R-:W-:Y:S02]  /*7850*/  UPLOP3.LUT UP0, UPT, UPT, UPT, UPT, 0x40, 0x4 ;  /* 0x000000000004789c */ /* 0x000fe40003f0e870 */
[----:B------:R-:W-:Y:S06]  /*7860*/  @UP2 UPLOP3.LUT UP0, UPT, UPT, UPT, UP1, 0x80, 0x8 ;  /* 0x000000000008289c */ /* 0x000fec0003f0f010 */
[----:B------:R-:W-:Y:S01]  /*7870*/  PLOP3.LUT P0, PT, PT, PT, UP0, 0x80, 0x8 ;  /* 0x000000000008781c */ /* 0x000fe20003f0f008 */
[----:B------:R-:W-:Y:S01]  /*7880*/  @!UPT UIADD3 URZ, UPT, UPT, URZ, URZ, URZ ;  /* 0x000000fffffff290 */ /* 0x000fe2000fffe0ff */
[----:B------:R-:W-:Y:S11]  /*7890*/  BRA.U !UP1, `(.L_x_102) ;  /* 0x0000000109447547 */ /* 0x000ff6000b800000 */
[----:B------:R-:W1:Y:S01]  /*78a0*/  LDCU.64 UR8, c[0x0][0x358] ;  /* 0x00006b00ff0877ac */ /* 0x000e620008000a00 */
[----:B------:R-:W-:Y:S01]  /*78b0*/  R2UR UR6, R94 ;  /* 0x000000005e0672ca */ /* 0x000fe200000e0000 */
[----:B------:R-:W-:Y:S01]  /*78c0*/  HFMA2 R91, -RZ, RZ, 0, 5.9604644775390625e-08 ;  /* 0x00000001ff5b7431 */ /* 0x000fe200000001ff */
[----:B------:R-:W-:Y:S01]  /*78d0*/  R2UR UR5, R93 ;  /* 0x000000005d0572ca */ /* 0x000fe200000e0000 */
[----:B------:R-:W-:Y:S10]  /*78e0*/  IMAD.MOV.U32 R0, RZ, RZ, 0x1 ;  /* 0x00000001ff007424 */ /* 0x000ff400078e00ff */
[----:B------:R-:W-:Y:S04]  /*78f0*/  UISETP.NE.U32.AND UP0, UPT, UR6, URZ, UPT ;  /* 0x000000ff0600728c */ /* 0x000fe8000bf05070 */
[----:B------:R-:W-:Y:S06]  /*7900*/  UISETP.NE.AND.EX UP0, UPT, UR5, URZ, UPT, UP0 ;  /* 0x000000ff0500728c */ /* 0x000fec000bf05300 */
[----:B------:R-:W-:Y:S05]  /*7910*/  PLOP3.LUT P1, PT, PT, PT, UP0, 0x80, 0x8 ;  /* 0x000000000008781c */ /* 0x000fea0003f2f008 */
[----:B------:R-:W2:Y:S01]  /*7920*/  @UP0 LDCU.64 UR6, c[0x0][0x988] ;  /* 0x00013100ff0607ac */ /* 0x000ea20008000a00 */
[----:B------:R-:W-:Y:S07]  /*7930*/  @UP0 UIMAD UR4, UR50, UR4, URZ ;  /* 0x00000004320402a4 */ /* 0x000fee000f8e02ff */
[----:B------:R-:W-:Y:S01]  /*7940*/  @!P1 PRMT R91, R0, 0x7610, R91 ;  /* 0x00007610005b9816 */ /* 0x000fe2000000005b */
[----:B--2---:R-:W-:Y:S06]  /*7950*/  @UP0 UIMAD.WIDE UR4, UR4, 0x4, UR6 ;  /* 0x00000004040408a5 */ /* 0x004fec000f8e0206 */
[----:B------:R-:W-:Y:S02]  /*7960*/  IMAD.U32 R4, RZ, RZ, UR4 ;  /* 0x00000004ff047e24 */ /* 0x000fe4000f8e00ff */
[----:B------:R-:W-:Y:S03]  /*7970*/  IMAD.U32 R5, RZ, RZ, UR5 ;  /* 0x00000005ff057e24 */ /* 0x000fe6000f8e00ff */
[----:B------:R-:W2:Y:S02]  /*7980*/  @!UP0 LDCU UR4, c[0x0][0x980] ;  /* 0x00013000ff0487ac */ /* 0x000ea40008000800 */
[----:B-1---5:R1:W5:Y:S02]  /*7990*/  @P1 LDG.E R41, desc[UR8][R4.64] ;  /* 0x0000000804291981 */ /* 0x022364000c1e1900 */
[----:B-12---:R-:W-:Y:S02]  /*79a0*/  @!P1 MOV R41, UR4 ;  /* 0x0000000400299c02 */ /* 0x006fe40008000f00 */
.L_x_102:
[----:B------:R-:W-:Y:S05]  /*79b0*/  @!P3 BRA `(.L_x_103) ;  /* 0x000000000024b947 */ /* 0x000fea0003800000 */
[----:B------:R-:W-:Y:S01]  /*79c0*/  ISETP.NE.U32.AND P1, PT, R76, RZ, PT ;  /* 0x000000ff4c00720c */ /* 0x000fe20003f25070 */
[----:B------:R-:W1:Y:S03]  /*79d0*/  LDCU.64 UR4, c[0x0][0x358] ;  /* 0x00006b00ff0477ac */ /* 0x000e660008000a00 */
[----:B------:R-:W-:Y:S11]  /*79e0*/  ISETP.NE.AND.EX P1, PT, R77, RZ, PT, P1 ;  /* 0x000000ff4d00720c */ /* 0x000ff60003f25310 */
[----:B------:R-:W-:Y:S02]  /*79f0*/  @!UPT UIADD3 URZ, UPT, UPT, URZ, URZ, URZ ;  /* 0x000000fffffff290 */ /* 0x000fe4000fffe0ff */
[----:B------:R-:W2:Y:S01]  /*7a00*/  @P1 LDC.64 R4, c[0x0][0x9a8] ;  /* 0x00026a00ff041b82 */ /* 0x000ea20000000a00 */
[----:B------:R-:W-:Y:S04]  /*7a10*/  @P1 IMAD R0, R78, UR50, RZ ;  /* 0x000000324e001c24 */ /* 0x000fe8000f8e02ff */
[----:B--2---:R-:W-:Y:S05]  /*7a20*/  @P1 IMAD.WIDE R4, R0, 0x4, R4 ;  /* 0x0000000400041825 */ /* 0x004fea00078e0204 */
[----:B-1---5:R1:W5:Y:S02]  /*7a30*/  @P1 LDG.E R38, desc[UR4][R4.64] ;  /* 0x0000000404261981 */ /* 0x022364000c1e1900 */
[----:B-1----:R-:W2:Y:S02]  /*7a40*/  @!P1 LDC R38, c[0x0][0x9a0] ;  /* 0x00026800ff269b82 */ /* 0x002ea40000000800 */
.L_x_103:
[----:B-----5:R-:W-:Y:S01]  /*7a50*/  FSETP.NEU.AND P1, PT, R41, RZ, PT ;  /* 0x000000ff2900720b */ /* 0x020fe20003f2d000 */
[----:B------:R-:W-:Y:S01]  /*7a60*/  ULOP3.LUT UR4, UR58, 0x1, URZ, 0x3c, !UPT ;  /* 0x000000013a047892 */ /* 0x000fe2000f8e3cff */
[----:B------:R-:W-:Y:S01]  /*7a70*/  SEL R3, RZ, 0xffffffff, P2 ;  /* 0xffffffffff037807 */ /* 0x000fe20001000000 */
[----:B------:R-:W-:Y:S01]  /*7a80*/  IMAD.U32 R113, RZ, RZ, UR53 ;  /* 0x00000035ff717e24 */ /* 0x000fe2000f8e00ff */
[----:B------:R-:W-:Y:S01]  /*7a90*/  @P4 LOP3.LUT P2, RZ, R91, 0xff, RZ, 0xc0, !PT ;  /* 0x000000ff5bff4812 */ /* 0x000fe2000784c0ff */
[----:B------:R-:W-:Y:S01]  /*7aa0*/  IMAD.SHL.U32 R105, R100, 0x10, RZ ;  /* 0x0000001064697824 */ /* 0x000fe200078e00ff */
[----:B------:R-:W-:Y:S01]  /*7ab0*/  @P4 SEL R6, RZ, 0xffffffff, P1 ;  /* 0xffffffffff064807 */ /* 0x000fe20000800000 */
[----:B------:R-:W-:Y:S01]  /*7ac0*/  IMAD.U32 R46, RZ, RZ, UR4 ;  /* 0x00000004ff2e7e24 */ /* 0x000fe2000f8e00ff */
[----:B------:R-:W-:Y:S01]  /*7ad0*/  LEA R103, R36, UR52, 0x3 ;  /* 0x0000003424677c11 */ /* 0x000fe2000f8e18ff */
[----:B------:R-:W-:Y:S01]  /*7ae0*/  IMAD.SHL.U32 R113, R113, 0x2000, RZ ;  /* 0x0000200071717824 */ /* 0x000fe200078e00ff */
[----:B------:R-:W-:Y:S01]  /*7af0*/  @P0 SEL R6, R3, R6, !P2 ;  /* 0x0000000603060207 */ /* 0x000fe20005000000 */
[----:B------:R-:W-:Y:S01]  /*7b00*/  IMAD.SHL.U32 R104, R99, 0x10, RZ ;  /* 0x0000001063687824 */ /* 0x000fe200078e00ff */
[----:B------:R-:W-:Y:S01]  /*7b10*/  SHF.L.U32 R4, R89, 0x1f, RZ ;  /* 0x0000001f59047819 */ /* 0x000fe200000006ff */
[----:B------:R-:W-:Y:S01]  /*7b20*/  IMAD.IADD R107, R102, 0x1, R113 ;  /* 0x00000001666b7824 */ /* 0x000fe200078e0271 */
[----:B------:R-:W-:Y:S01]  /*7b30*/  @P4 LOP3.LUT R109, R6, 0x1, RZ, 0xc0, !PT ;  /* 0x00000001066d4812 */ /* 0x000fe200078ec0ff */
[----:B------:R-:W-:Y:S01]  /*7b40*/  IMAD.U32 R6, RZ, RZ, UR53 ;  /* 0x00000035ff067e24 */ /* 0x000fe2000f8e00ff */
[----:B------:R-:W-:Y:S01]  /*7b50*/  PLOP3.LUT P0, PT, PT, PT, UP1, 0x80, 0x8 ;  /* 0x000000000008781c */ /* 0x000fe20003f0f018 */
[----:B------:R-:W-:Y:S01]  /*7b60*/  IMAD.IADD R112, R107, 0x1, R105 ;  /* 0x000000016b707824 */ /* 0x000fe200078e0269 */
[----:B------:R-:W-:Y:S01]  /*7b70*/  ISETP.NE.U32.OR P5, PT, R109, 0x1, !P4 ;  /* 0x000000016d00780c */ /* 0x000fe200067a5470 */
[----:B------:R-:W-:Y:S01]  /*7b80*/  BSSY B1, `(.L_x_104) ;  /* 0x0000032000017945 */ /* 0x000fe20003800000 */
[----:B------:R-:W-:Y:S01]  /*7b90*/  LEA R0, R6, UR52, 0x3 ;  /* 0x0000003406007c11 */ /* 0x000fe2000f8e18ff */
[----:B------:R-:W-:Y:S01]  /*7ba0*/  IMAD.MOV.U32 R114, RZ, RZ, 0x1 ;  /* 0x00000001ff727424 */ /* 0x000fe200078e00ff */
[----:B------:R-:W-:Y:S01]  /*7bb0*/  LOP3.LUT P2, R108, R91, 0xff, RZ, 0xc0, !PT ;  /* 0x000000ff5b6c7812 */ /* 0x000fe2000784c0ff */
[----:B------:R-:W-:Y:S01]  /*7bc0*/  IMAD.IADD R39, R37, 0x1, R2 ;  /* 0x0000000125277824 */ /* 0x000fe200078e0202 */
[----:B------:R-:W-:Y:S01]  /*7bd0*/  SEL R116, RZ, 0xffffffff, P1 ;  /* 0xffffffffff747807 */ /* 0x000fe20000800000 */
[----:B------:R-:W-:Y:S01]  /*7be0*/  IMAD.U32 R115, RZ, RZ, UR53 ;  /* 0x00000035ff737e24 */ /* 0x000fe2000f8e00ff */
[----:B------:R-:W-:Y:S02]  /*7bf0*/  CS2R R74, SRZ ;  /* 0x00000000004a7805 */ /* 0x000fe4000001ff00 */
[----:B------:R-:W-:Y:S02]  /*7c00*/  CS2R R72, SRZ ;  /* 0x0000000000487805 */ /* 0x000fe4000001ff00 */
[----:B------:R-:W-:Y:S02]  /*7c10*/  CS2R R66, SRZ ;  /* 0x0000000000427805 */ /* 0x000fe4000001ff00 */
[----:B------:R-:W-:Y:S02]  /*7c20*/  @P0 SEL R116, R3, R116, !P2 ;  /* 0x0000007403740207 */ /* 0x000fe40005000000 */
[----:B------:R-:W-:Y:S02]  /*7c30*/  CS2R R64, SRZ ;  /* 0x0000000000407805 */ /* 0x000fe4000001ff00 */
[----:B------:R-:W-:Y:S02]  /*7c40*/  @P5 SHF.L.U32 R5, R46, 0x1f, RZ ;  /* 0x0000001f2e055819 */ /* 0x000fe400000006ff */
[----:B------:R-:W-:Y:S02]  /*7c50*/  CS2R R58, SRZ ;  /* 0x00000000003a7805 */ /* 0x000fe4000001ff00 */
[----:B------:R-:W-:Y:S02]  /*7c60*/  CS2R R56, SRZ ;  /* 0x0000000000387805 */ /* 0x000fe4000001ff00 */
[----:B------:R-:W-:Y:S01]  /*7c70*/  CS2R R50, SRZ ;  /* 0x0000000000327805 */ /* 0x000fe2000001ff00 */
[----:B------:R-:W1:Y:S01]  /*7c80*/  @P5 SYNCS.PHASECHK.TRANS64.TRYWAIT P4, [R0+URZ+0xa0], R5 ;  /* 0x0000a005000055a7 */ /* 0x000e6200080811ff */
[----:B------:R-:W-:Y:S01]  /*7c90*/  CS2R R48, SRZ ;  /* 0x0000000000307805 */ /* 0x000fe2000001ff00 */
[----:B------:R-:W-:Y:S01]  /*7ca0*/  IMAD.IADD R106, R107, 0x1, R104 ;  /* 0x000000016b6a7824 */ /* 0x000fe200078e0268 */
[----:B------:R-:W-:Y:S01]  /*7cb0*/  LOP3.LUT R116, R116, 0x1, RZ, 0xc0, !PT ;  /* 0x0000000174747812 */ /* 0x000fe200078ec0ff */
[----:B------:R-:W-:Y:S01]  /*7cc0*/  IMAD.IADD R47, R101, 0x1, R112 ;  /* 0x00000001652f7824 */ /* 0x000fe200078e0270 */
[----:B------:R3:W4:Y:S01]  /*7cd0*/  SYNCS.PHASECHK.TRANS64.TRYWAIT P3, [R103+URZ+0xf0], R4 ;  /* 0x0000f004670075a7 */ /* 0x00072200080611ff */
[----:B-1----:R-:W-:Y:S01]  /*7ce0*/  @P5 SEL R114, RZ, 0x1, !P4 ;  /* 0x00000001ff725807 */ /* 0x002fe20006000000 */
[----:B---3--:R-:W-:Y:S06]  /*7cf0*/  @!P5 BRA `(.L_x_105) ;  /* 0x000000000068d947 */ /* 0x008fec0003800000 */
[----:B------:R-:W-:Y:S01]  /*7d00*/  ISETP.NE.AND P1, PT, R114, RZ, PT ;  /* 0x000000ff7200720c */ /* 0x000fe20003f25270 */
[----:B------:R-:W-:Y:S01]  /*7d10*/  BSSY B0, `(.L_x_106) ;  /* 0x000000e000007945 */ /* 0x000fe20003800000 */
[----:B------:R-:W-:Y:S02]  /*7d20*/  ISETP.NE.U32.AND P0, PT, R116, 0x1, PT ;  /* 0x000000017400780c */ /* 0x000fe40003f05070 */
[----:B------:R-:W-:Y:S02]  /*7d30*/  CS2R R50, SRZ ;  /* 0x0000000000327805 */ /* 0x000fe4000001ff00 */
[----:B------:R-:W-:Y:S02]  /*7d40*/  CS2R R48, SRZ ;  /* 0x0000000000307805 */ /* 0x000fe4000001ff00 */
[----:B------:R-:W-:Y:S02]  /*7d50*/  CS2R R58, SRZ ;  /* 0x00000000003a7805 */ /* 0x000fe4000001ff00 */
[----:B------:R-:W-:Y:S02]  /*7d60*/  CS2R R56, SRZ ;  /* 0x0000000000387805 */ /* 0x000fe4000001ff00 */
[----:B------:R-:W-:Y:S02]  /*7d70*/  CS2R R66, SRZ ;  /* 0x0000000000427805 */ /* 0x000fe4000001ff00 */
[----:B------:R-:W-:Y:S02]  /*7d80*/  CS2R R64, SRZ ;  /* 0x0000000000407805 */ /* 0x000fe4000001ff00 */
[----:B------:R-:W-:Y:S02]  /*7d90*/  CS2R R74, SRZ ;  /* 0x00000000004a7805 */ /* 0x000fe4000001ff00 */
[----:B------:R-:W-:Y:S01]  /*7da0*/  CS2R R72, SRZ ;  /* 0x0000000000487805 */ /* 0x000fe2000001ff00 */
[----:B------:R-:W-:Y:S06]  /*7db0*/  @P1 BRA `(.L_x_107) ;  /* 0x00000000000c1947 */ /* 0x000fec0003800000 */
[----:B------:R-:W-:Y:S04]  /*7dc0*/  SHF.L.U32 R3, R46, 0x1f, RZ ;  /* 0x0000001f2e037819 */ /* 0x000fe800000006ff */
[----:B------:R-:W1:Y:S02]  /*7dd0*/  SYNCS.PHASECHK.TRANS64.TRYWAIT P1, [R0+URZ+0xa0], R3 ;  /* 0x0000a003000075a7 */ /* 0x000e6400080211ff */
[----:B-1----:R-:W-:Y:S05]  /*7de0*/  @!P1 BRA `(.L_x_108) ;  /* 0x0000002400d09947 */ /* 0x002fea0003800000 */
.L_x_107:
[----:B------:R-:W-:Y:S05]  /*7df0*/  BSYNC B0 ;  /* 0x0000000000007941 */ /* 0x000fea0003800000 */
.L_x_106:
[----:B------:R3:W1:Y:S01]  /*7e00*/  @P0 LDS.128 R48, [R107] ;  /* 0x000000006b300984 */ /* 0x0006620000000c00 */
[----:B------:R-:W-:Y:S03]  /*7e10*/  UIADD3 UR4, UPT, UPT, UR53, 0x1, URZ ;  /* 0x0000000135047890 */ /* 0x000fe6000fffe0ff */
[----:B------:R3:W1:Y:S01]  /*7e20*/  @P0 LDS.128 R56, [R112+0x10] ;  /* 0x0000100070380984 */ /* 0x0006620000000c00 */
[----:B------:R-:W-:Y:S03]  /*7e30*/  UISETP.NE.AND UP0, UPT, UR4, 0x3, UPT ;  /* 0x000000030400788c */ /* 0x000fe6000bf05270 */
[----:B------:R3:W1:Y:S01]  /*7e40*/  @P0 LDS.128 R64, [R106+0x20] ;  /* 0x000020006a400984 */ /* 0x0006620000000c00 */
[----:B------:R-:W-:Y:S02]  /*7e50*/  USEL UR5, URZ, 0x1, UP0 ;  /* 0x00000001ff057887 */ /* 0x000fe40008000000 */
[----:B------:R-:W-:Y:S01]  /*7e60*/  USEL UR4, UR4, URZ, UP0 ;  /* 0x000000ff04047287 */ /* 0x000fe20008000000 */
[----:B------:R3:W1:Y:S03]  /*7e70*/  @P0 LDS.128 R72, [R47+0x10] ;  /* 0x000010002f480984 */ /* 0x0006660000000c00 */
[----:B------:R-:W-:Y:S02]  /*7e80*/  LOP3.LUT R46, R46, UR5, RZ, 0x3c, !PT ;  /* 0x000000052e2e7c12 */ /* 0x000fe4000f8e3cff */
[----:B------:R-:W-:Y:S02]  /*7e90*/  MOV R115, UR4 ;  /* 0x0000000400737c02 */ /* 0x000fe40008000f00 */
.L_x_105:
[----:B------:R-:W-:Y:S05]  /*7ea0*/  BSYNC B1 ;  /* 0x0000000000017941 */ /* 0x000fea0003800000 */
.L_x_104:
[----:B-1----:R-:W-:Y:S04]  /*7eb0*/  SHF.R.U32.HI R3, RZ, 0x15, R39 ;  /* 0x00000015ff037819 */ /* 0x002fe80000011627 */
[----:B------:R-:W-:Y:S01]  /*7ec0*/  LOP3.LUT P0, RZ, R3, 0x3, R92, 0x48, !PT ;  /* 0x0000000303ff7812 */ /* 0x000fe2000780485c */
[----:B------:R-:W-:Y:S01]  /*7ed0*/  @!UPT UIADD3 URZ, UPT, UPT, URZ, URZ, URZ ;  /* 0x000000fffffff290 */ /* 0x000fe2000fffe0ff */
[----:B----4-:R-:W-:Y:S11]  /*7ee0*/  @P3 BRA `(.L_x_109) ;  /* 0x0000000000083947 */ /* 0x010ff60003800000 */
[----:B------:R-:W1:Y:S02]  /*7ef0*/  SYNCS.PHASECHK.TRANS64.TRYWAIT P1, [R103+URZ+0xf0], R4 ;  /* 0x0000f004670075a7 */ /* 0x000e6400080211ff */
[----:B-1----:R-:W-:Y:S05]  /*7f00*/  @!P1 BRA `(.L_x_110) ;  /* 0x00000024009c9947 */ /* 0x002fea0003800000 */
.L_x_109:
[----:B------:R-:W-:Y:S05]  /*7f10*/  @!P0 BRA `(.L_x_111) ;  /* 0x0000000000408947 */ /* 0x000fea0003800000 */
[----:B------:R-:W4:Y:S01]  /*7f20*/  LDCU.64 UR8, c[0x4][0x70] ;  /* 0x01000e00ff0877ac */ /* 0x000f220008000a00 */
[----:B------:R-:W-:Y:S01]  /*7f30*/  MOV R3, 0x0 ;  /* 0x0000000000037802 */ /* 0x000fe20000000f00 */
[----:B------:R-:W-:Y:S02]  /*7f40*/  HFMA2 R12, -RZ, RZ, 0, 5.9604644775390625e-08 ;  /* 0x00000001ff0c7431 */ /* 0x000fe400000001ff */
[----:B------:R-:W-:Y:S02]  /*7f50*/  IMAD.MOV.U32 R8, RZ, RZ, 0x192 ;  /* 0x00000192ff087424 */ /* 0x000fe400078e00ff */
[----:B------:R-:W-:Y:S01]  /*7f60*/  IMAD.MOV.U32 R13, RZ, RZ, RZ ;  /* 0x000000ffff0d7224 */ /* 0x000fe200078e00ff */
[----:B------:R-:W5:Y:S01]  /*7f70*/  LDCU.64 UR6, c[0x4][0x78] ;  /* 0x01000f00ff0677ac */ /* 0x000f620008000a00 */
[----:B------:R-:W2:Y:S01]  /*7f80*/  LDC.64 R2, c[0x4][R3] ;  /* 0x0100000003027b82 */ /* 0x000ea20000000a00 */
[----:B------:R-:W3:Y:S01]  /*7f90*/  LDCU.64 UR4, c[0x4][0x10] ;  /* 0x01000200ff0477ac */ /* 0x000ee20008000a00 */
[----:B----4-:R-:W-:Y:S01]  /*7fa0*/  MOV R5, UR9 ;  /* 0x0000000900057c02 */ /* 0x010fe20008000f00 */
[----:B-1----:R-:W-:Y:S01]  /*7fb0*/  IMAD.U32 R4, RZ, RZ, UR8 ;  /* 0x00000008ff047e24 */ /* 0x002fe2000f8e00ff */
[----:B-----5:R-:W-:Y:S01]  /*7fc0*/  MOV R7, UR7 ;  /* 0x0000000700077c02 */ /* 0x020fe20008000f00 */
[----:B------:R-:W-:Y:S01]  /*7fd0*/  IMAD.U32 R6, RZ, RZ, UR6 ;  /* 0x00000006ff067e24 */ /* 0x000fe2000f8e00ff */
[----:B---3--:R-:W-:Y:S01]  /*7fe0*/  MOV R11, UR5 ;  /* 0x00000005000b7c02 */ /* 0x008fe20008000f00 */
[----:B------:R-:W-:Y:S02]  /*7ff0*/  IMAD.U32 R10, RZ, RZ, UR4 ;  /* 0x00000004ff0a7e24 */ /* 0x000fe4000f8e00ff */
[----:B------:R-:W-:Y:S07]  /*8000*/  LEPC R20, `(.L_x_111) ;  /* 0x000000001014794e */ /* 0x000fee0000000000 */
[----:B--2---:R-:W-:Y:S05]  /*8010*/  CALL.ABS.NOINC R2 ;  /* 0x0000000002007343 */ /* 0x004fea0003c00000 */
.L_x_111:
[----:B------:R-:W-:Y:S05]  /*8020*/  WARPSYNC.ALL ;  /* 0x0000000000007948 */ /* 0x000fea0003800000 */
[----:B------:R-:W-:Y:S01]  /*8030*/  R2UR UR4, R39 ;  /* 0x00000000270472ca */ /* 0x000fe200000e0000 */
[--C-:B------:R-:W-:Y:S01]  /*8040*/  HADD2.F32 R40, -RZ, R48.reuse.H0_H0 ;  /* 0x20000030ff287230 */ /* 0x100fe20000004100 */
[----:B------:R-:W-:Y:S01]  /*8050*/  ISETP.NE.AND P1, PT, R90, RZ, PT ;  /* 0x000000ff5a00720c */ /* 0x000fe20003f25270 */
[----:B------:R-:W-:Y:S01]  /*8060*/  HADD2.F32 R43, -RZ, R48.H1_H1 ;  /* 0x30000030ff2b7230 */ /* 0x000fe20000004100 */
[----:B------:R-:W-:Y:S01]  /*8070*/  BSSY.RECONVERGENT B0, `(.L_x_112) ;  /* 0x0000085000007945 */ /* 0x000fe20003800200 */
[----:B------:R-:W-:Y:S02]  /*8080*/  HADD2.F32 R42, -RZ, R49.H1_H1 ;  /* 0x30000031ff2a7230 */ /* 0x000fe40000004100 */
[----:B------:R-:W-:Y:S02]  /*8090*/  HADD2.F32 R45, -RZ, R51.H0_H0 ;  /* 0x20000033ff2d7230 */ /* 0x000fe40000004100 */
[----:B------:R-:W-:Y:S04]  /*80a0*/  HADD2.F32 R44, -RZ, R75.H1_H1 ;  /* 0x3000004bff2c7230 */ /* 0x000fe80000004100 */
[----:B-1----:R-:W2:Y:S02]  /*80b0*/  LDTM.x32 R4, tmem[UR4] ;  /* 0x00000004000479ee */ /* 0x002ea400082c0000 */
[C---:B--2---:R-:W-:Y:S01]  /*80c0*/  FMUL R0, R38.reuse, R4 ;  /* 0x0000000426007220 */ /* 0x044fe20000400000 */
[C---:B------:R-:W-:Y:S01]  /*80d0*/  FMUL R2, R38.reuse, R5 ;  /* 0x0000000526027220 */ /* 0x040fe20000400000 */
[C---:B------:R-:W-:Y:S01]  /*80e0*/  FMUL R3, R38.reuse, R6 ;  /* 0x0000000626037220 */ /* 0x040fe20000400000 */
[C---:B------:R-:W-:Y:S01]  /*80f0*/  FMUL R7, R38.reuse, R7 ;  /* 0x0000000726077220 */ /* 0x040fe20000400000 */
[C---:B------:R-:W-:Y:S01]  /*8100*/  FFMA R0, R41.reuse, R40, R0 ;  /* 0x0000002829007223 */ /* 0x040fe20000000000 */
[----:B------:R-:W-:Y:S02]  /*8110*/  HADD2.F32 R40, -RZ, R49.H0_H0 ;  /* 0x20000031ff287230 */ /* 0x000fe40000004100 */
[C---:B------:R-:W-:Y:S01]  /*8120*/  FFMA R2, R41.reuse, R43, R2 ;  /* 0x0000002b29027223 */ /* 0x040fe20000000002 */
[--C-:B------:R-:W-:Y:S02]  /*8130*/  HADD2.F32 R43, -RZ, R50.reuse.H0_H0 ;  /* 0x20000032ff2b7230 */ /* 0x100fe40000004100 */
[C---:B------:R-:W-:Y:S01]  /*8140*/  FMUL R4, R38.reuse, R8 ;  /* 0x0000000826047220 */ /* 0x040fe20000400000 */
[----:B------:R-:W-:Y:S01]  /*8150*/  FMUL R5, R38, R9 ;  /* 0x0000000926057220 */ /* 0x000fe20000400000 */
[C---:B------:R-:W-:Y:S01]  /*8160*/  FFMA R3, R41.reuse, R40, R3 ;  /* 0x0000002829037223 */ /* 0x040fe20000000003 */
[----:B------:R-:W-:Y:S01]  /*8170*/  HADD2.F32 R40, -RZ, R50.H1_H1 ;  /* 0x30000032ff287230 */ /* 0x000fe20000004100 */
[----:B------:R-:W-:Y:S01]  /*8180*/  F2FP.F16.F32.PACK_AB R52, R2, R0 ;  /* 0x000000000234723e */ /* 0x000fe200000000ff */
[C---:B------:R-:W-:Y:S01]  /*8190*/  FFMA R7, R41.reuse, R42, R7 ;  /* 0x0000002a29077223 */ /* 0x040fe20000000007 */
[C---:B------:R-:W-:Y:S01]  /*81a0*/  FFMA R4, R41.reuse, R43, R4 ;  /* 0x0000002b29047223 */ /* 0x040fe20000000004 */
[C---:B------:R-:W-:Y:S01]  /*81b0*/  FMUL R6, R38.reuse, R10 ;  /* 0x0000000a26067220 */ /* 0x040fe20000400000 */
[----:B------:R-:W-:Y:S02]  /*81c0*/  HADD2.F32 R42, -RZ, R51.H1_H1 ;  /* 0x30000033ff2a7230 */ /* 0x000fe40000004100 */
[----:B------:R-:W-:Y:S01]  /*81d0*/  FFMA R5, R41, R40, R5 ;  /* 0x0000002829057223 */ /* 0x000fe20000000005 */
[----:B------:R-:W-:Y:S01]  /*81e0*/  F2FP.F16.F32.PACK_AB R53, R7, R3 ;  /* 0x000000030735723e */ /* 0x000fe200000000ff */
[----:B------:R-:W-:Y:S01]  /*81f0*/  FFMA R6, R41, R45, R6 ;  /* 0x0000002d29067223 */ /* 0x000fe20000000006 */
[C---:B------:R-:W-:Y:S01]  /*8200*/  FMUL R11, R38.reuse, R11 ;  /* 0x0000000b260b7220 */ /* 0x040fe20000400000 */
[--C-:B------:R-:W-:Y:S01]  /*8210*/  HADD2.F32 R40, -RZ, R56.reuse.H0_H0 ;  /* 0x20000038ff287230 */ /* 0x100fe20000004100 */
[----:B------:R-:W-:Y:S01]  /*8220*/  F2FP.F16.F32.PACK_AB R54, R5, R4 ;  /* 0x000000040536723e */ /* 0x000fe200000000ff */
[C---:B------:R-:W-:Y:S01]  /*8230*/  FMUL R8, R38.reuse, R12 ;  /* 0x0000000c26087220 */ /* 0x040fe20000400000 */
[C---:B------:R-:W-:Y:S01]  /*8240*/  FFMA R11, R41.reuse, R42, R11 ;  /* 0x0000002a290b7223 */ /* 0x040fe2000000000b */
[----:B------:R-:W-:Y:S02]  /*8250*/  HADD2.F32 R42, -RZ, R56.H1_H1 ;  /* 0x30000038ff2a7230 */ /* 0x000fe40000004100 */
[C---:B------:R-:W-:Y:S01]  /*8260*/  FMUL R9, R38.reuse, R13 ;  /* 0x0000000d26097220 */ /* 0x040fe20000400000 */
[--C-:B------:R-:W-:Y:S02]  /*8270*/  HADD2.F32 R43, -RZ, R57.reuse.H0_H0 ;  /* 0x20000039ff2b7230 */ /* 0x100fe40000004100 */
[----:B------:R-:W-:Y:S01]  /*8280*/  FFMA R8, R41, R40, R8 ;  /* 0x0000002829087223 */ /* 0x000fe20000000008 */
[----:B------:R-:W-:Y:S01]  /*8290*/  F2FP.F16.F32.PACK_AB R55, R11, R6 ;  /* 0x000000060b37723e */ /* 0x000fe200000000ff */
[----:B------:R-:W-:Y:S01]  /*82a0*/  FFMA R9, R41, R42, R9 ;  /* 0x0000002a29097223 */ /* 0x000fe20000000009 */
[C---:B------:R-:W-:Y:S01]  /*82b0*/  FMUL R10, R38.reuse, R14 ;  /* 0x0000000e260a7220 */ /* 0x040fe20000400000 */
[----:B------:R-:W-:Y:S02]  /*82c0*/  HADD2.F32 R40, -RZ, R57.H1_H1 ;  /* 0x30000039ff287230 */ /* 0x000fe40000004100 */
[C---:B------:R-:W-:Y:S01]  /*82d0*/  FMUL R15, R38.reuse, R15 ;  /* 0x0000000f260f7220 */ /* 0x040fe20000400000 */
[----:B------:R1:W-:Y:S01]  /*82e0*/  STS.128 [R107], R52 ;  /* 0x000000346b007388 */ /* 0x0003e20000000c00 */
[----:B------:R-:W-:Y:S01]  /*82f0*/  F2FP.F16.F32.PACK_AB R60, R9, R8 ;  /* 0x00000008093c723e */ /* 0x000fe200000000ff */
[C---:B------:R-:W-:Y:S01]  /*8300*/  FFMA R10, R41.reuse, R43, R10 ;  /* 0x0000002b290a7223 */ /* 0x040fe2000000000a */
[--C-:B------:R-:W-:Y:S02]  /*8310*/  HADD2.F32 R43, -RZ, R58.reuse.H0_H0 ;  /* 0x2000003aff2b7230 */ /* 0x100fe40000004100 */
[----:B------:R-:W-:Y:S01]  /*8320*/  FFMA R15, R41, R40, R15 ;  /* 0x00000028290f7223 */ /* 0x000fe2000000000f */
[C---:B------:R-:W-:Y:S01]  /*8330*/  FMUL R12, R38.reuse, R16 ;  /* 0x00000010260c7220 */ /* 0x040fe20000400000 */
[----:B------:R-:W-:Y:S02]  /*8340*/  HADD2.F32 R42, -RZ, R58.H1_H1 ;  /* 0x3000003aff2a7230 */ /* 0x000fe40000004100 */
[C---:B------:R-:W-:Y:S01]  /*8350*/  FMUL R13, R38.reuse, R17 ;  /* 0x00000011260d7220 */ /* 0x040fe20000400000 */
[--C-:B------:R-:W-:Y:S01]  /*8360*/  HADD2.F32 R45, -RZ, R59.reuse.H0_H0 ;  /* 0x2000003bff2d7230 */ /* 0x100fe20000004100 */
[----:B------:R-:W-:Y:S01]  /*8370*/  F2FP.F16.F32.PACK_AB R61, R15, R10 ;  /* 0x0000000a0f3d723e */ /* 0x000fe200000000ff */
[C---:B------:R-:W-:Y:S01]  /*8380*/  FFMA R12, R41.reuse, R43, R12 ;  /* 0x0000002b290c7223 */ /* 0x040fe2000000000c */
[C---:B------:R-:W-:Y:S01]  /*8390*/  FFMA R13, R41.reuse, R42, R13 ;  /* 0x0000002a290d7223 */ /* 0x040fe2000000000d */
[C---:B------:R-:W-:Y:S01]  /*83a0*/  FMUL R14, R38.reuse, R18 ;  /* 0x00000012260e7220 */ /* 0x040fe20000400000 */
[----:B------:R-:W-:Y:S02]  /*83b0*/  HADD2.F32 R40, -RZ, R59.H1_H1 ;  /* 0x3000003bff287230 */ /* 0x000fe40000004100 */
[C---:B------:R-:W-:Y:S01]  /*83c0*/  FMUL R19, R38.reuse, R19 ;  /* 0x0000001326137220 */ /* 0x040fe20000400000 */
[--C-:B------:R-:W-:Y:S02]  /*83d0*/  HADD2.F32 R43, -RZ, R64.reuse.H0_H0 ;  /* 0x20000040ff2b7230 */ /* 0x100fe40000004100 */
[C---:B------:R-:W-:Y:S01]  /*83e0*/  FFMA R14, R41.reuse, R45, R14 ;  /* 0x0000002d290e7223 */ /* 0x040fe2000000000e */
[C---:B------:R-:W-:Y:S01]  /*83f0*/  FMUL R16, R38.reuse, R20 ;  /* 0x0000001426107220 */ /* 0x040fe20000400000 */
[C---:B------:R-:W-:Y:S01]  /*8400*/  FFMA R19, R41.reuse, R40, R19 ;  /* 0x0000002829137223 */ /* 0x040fe20000000013 */
[----:B------:R-:W-:Y:S02]  /*8410*/  HADD2.F32 R40, -RZ, R64.H1_H1 ;  /* 0x30000040ff287230 */ /* 0x000fe40000004100 */
[C---:B------:R-:W-:Y:S01]  /*8420*/  FMUL R17, R38.reuse, R21 ;  /* 0x0000001526117220 */ /* 0x040fe20000400000 */
[--C-:B------:R-:W-:Y:S02]  /*8430*/  HADD2.F32 R45, -RZ, R65.reuse.H0_H0 ;  /* 0x20000041ff2d7230 */ /* 0x100fe40000004100 */
[C---:B------:R-:W-:Y:S01]  /*8440*/  FMUL R18, R38.reuse, R22 ;  /* 0x0000001626127220 */ /* 0x040fe20000400000 */
[----:B------:R-:W-:Y:S02]  /*8450*/  HADD2.F32 R42, -RZ, R65.H1_H1 ;  /* 0x30000041ff2a7230 */ /* 0x000fe40000004100 */
[C---:B------:R-:W-:Y:S01]  /*8460*/  FMUL R23, R38.reuse, R23 ;  /* 0x0000001726177220 */ /* 0x040fe20000400000 */
[C---:B------:R-:W-:Y:S01]  /*8470*/  FFMA R16, R41.reuse, R43, R16 ;  /* 0x0000002b29107223 */ /* 0x040fe20000000010 */
[C---:B------:R-:W-:Y:S01]  /*8480*/  FFMA R17, R41.reuse, R40, R17 ;  /* 0x0000002829117223 */ /* 0x040fe20000000011 */
[C---:B------:R-:W-:Y:S01]  /*8490*/  FFMA R18, R41.reuse, R45, R18 ;  /* 0x0000002d29127223 */ /* 0x040fe20000000012 */
[C---:B------:R-:W-:Y:S01]  /*84a0*/  FFMA R23, R41.reuse, R42, R23 ;  /* 0x0000002a29177223 */ /* 0x040fe20000000017 */
[--C-:B------:R-:W-:Y:S02]  /*84b0*/  HADD2.F32 R40, -RZ, R66.reuse.H0_H0 ;  /* 0x20000042ff287230 */ /* 0x100fe40000004100 */
[C---:B------:R-:W-:Y:S01]  /*84c0*/  FMUL R20, R38.reuse, R24 ;  /* 0x0000001826147220 */ /* 0x040fe20000400000 */
[----:B------:R-:W-:Y:S02]  /*84d0*/  HADD2.F32 R42, -RZ, R66.H1_H1 ;  /* 0x30000042ff2a7230 */ /* 0x000fe40000004100 */
[C---:B------:R-:W-:Y:S01]  /*84e0*/  FMUL R21, R38.reuse, R25 ;  /* 0x0000001926157220 */ /* 0x040fe20000400000 */
[--C-:B------:R-:W-:Y:S02]  /*84f0*/  HADD2.F32 R43, -RZ, R67.reuse.H0_H0 ;  /* 0x20000043ff2b7230 */ /* 0x100fe40000004100 */
[C---:B------:R-:W-:Y:S01]  /*8500*/  FMUL R22, R38.reuse, R26 ;  /* 0x0000001a26167220 */ /* 0x040fe20000400000 */
[C---:B------:R-:W-:Y:S01]  /*8510*/  FFMA R20, R41.reuse, R40, R20 ;  /* 0x0000002829147223 */ /* 0x040fe20000000014 */
[C---:B------:R-:W-:Y:S01]  /*8520*/  FFMA R21, R41.reuse, R42, R21 ;  /* 0x0000002a29157223 */ /* 0x040fe20000000015 */
[----:B------:R-:W-:Y:S02]  /*8530*/  HADD2.F32 R40, -RZ, R67.H1_H1 ;  /* 0x30000043ff287230 */ /* 0x000fe40000004100 */
[----:B------:R-:W-:Y:S01]  /*8540*/  FFMA R22, R41, R43, R22 ;  /* 0x0000002b29167223 */ /* 0x000fe20000000016 */
[C---:B------:R-:W-:Y:S01]  /*8550*/  FMUL R27, R38.reuse, R27 ;  /* 0x0000001b261b7220 */ /* 0x040fe20000400000 */
[--C-:B------:R-:W-:Y:S02]  /*8560*/  HADD2.F32 R43, -RZ, R72.reuse.H0_H0 ;  /* 0x20000048ff2b7230 */ /* 0x100fe40000004100 */
[C---:B------:R-:W-:Y:S01]  /*8570*/  FMUL R24, R38.reuse, R28 ;  /* 0x0000001c26187220 */ /* 0x040fe20000400000 */
[----:B------:R-:W-:Y:S02]  /*8580*/  HADD2.F32 R42, -RZ, R72.H1_H1 ;  /* 0x30000048ff2a7230 */ /* 0x000fe40000004100 */
[C---:B------:R-:W-:Y:S01]  /*8590*/  FMUL R25, R38.reuse, R29 ;  /* 0x0000001d26197220 */ /* 0x040fe20000400000 */
[--C-:B------:R-:W-:Y:S01]  /*85a0*/  HADD2.F32 R45, -RZ, R73.reuse.H0_H0 ;  /* 0x20000049ff2d7230 */ /* 0x100fe20000004100 */
[----:B------:R-:W-:Y:S01]  /*85b0*/  F2FP.F16.F32.PACK_AB R62, R13, R12 ;  /* 0x0000000c0d3e723e */ /* 0x000fe200000000ff */
[C---:B------:R-:W-:Y:S01]  /*85c0*/  FMUL R26, R38.reuse, R30 ;  /* 0x0000001e261a7220 */ /* 0x040fe20000400000 */
[----:B------:R-:W-:Y:S01]  /*85d0*/  F2FP.F16.F32.PACK_AB R63, R19, R14 ;  /* 0x0000000e133f723e */ /* 0x000fe200000000ff */
[C---:B------:R-:W-:Y:S01]  /*85e0*/  FFMA R27, R41.reuse, R40, R27 ;  /* 0x00000028291b7223 */ /* 0x040fe2000000001b */
[C---:B------:R-:W-:Y:S01]  /*85f0*/  FFMA R24, R41.reuse, R43, R24 ;  /* 0x0000002b29187223 */ /* 0x040fe20000000018 */
[----:B------:R-:W-:Y:S02]  /*8600*/  HADD2.F32 R40, -RZ, R73.H1_H1 ;  /* 0x30000049ff287230 */ /* 0x000fe40000004100 */
[C---:B------:R-:W-:Y:S01]  /*8610*/  FFMA R25, R41.reuse, R42, R25 ;  /* 0x0000002a29197223 */ /* 0x040fe20000000019 */
[----:B------:R1:W-:Y:S01]  /*8620*/  STS.128 [R112+0x10], R60 ;  /* 0x0000103c70007388 */ /* 0x0003e20000000c00 */
[C---:B------:R-:W-:Y:S01]  /*8630*/  FMUL R31, R38.reuse, R31 ;  /* 0x0000001f261f7220 */ /* 0x040fe20000400000 */
[--C-:B------:R-:W-:Y:S02]  /*8640*/  HADD2.F32 R43, -RZ, R74.reuse.H0_H0 ;  /* 0x2000004aff2b7230 */ /* 0x100fe40000004100 */
[C---:B------:R-:W-:Y:S01]  /*8650*/  FFMA R26, R41.reuse, R45, R26 ;  /* 0x0000002d291a7223 */ /* 0x040fe2000000001a */
[C---:B------:R-:W-:Y:S01]  /*8660*/  FMUL R28, R38.reuse, R32 ;  /* 0x00000020261c7220 */ /* 0x040fe20000400000 */
[----:B------:R-:W-:Y:S02]  /*8670*/  HADD2.F32 R42, -RZ, R74.H1_H1 ;  /* 0x3000004aff2a7230 */ /* 0x000fe40000004100 */
[C---:B------:R-:W-:Y:S01]  /*8680*/  FMUL R29, R38.reuse, R33 ;  /* 0x00000021261d7220 */ /* 0x040fe20000400000 */
[----:B------:R-:W-:Y:S02]  /*8690*/  HADD2.F32 R45, -RZ, R75.H0_H0 ;  /* 0x2000004bff2d7230 */ /* 0x000fe40000004100 */
[C---:B------:R-:W-:Y:S01]  /*86a0*/  FMUL R30, R38.reuse, R34 ;  /* 0x00000022261e7220 */ /* 0x040fe20000400000 */
[----:B------:R-:W-:Y:S01]  /*86b0*/  FFMA R31, R41, R40, R31 ;  /* 0x00000028291f7223 */ /* 0x000fe2000000001f */
[----:B------:R-:W-:Y:S01]  /*86c0*/  FMUL R35, R38, R35 ;  /* 0x0000002326237220 */ /* 0x000fe20000400000 */
[----:B------:R-:W-:Y:S01]  /*86d0*/  F2FP.F16.F32.PACK_AB R68, R17, R16 ;  /* 0x000000101144723e */ /* 0x000fe200000000ff */
[----:B------:R-:W-:Y:S01]  /*86e0*/  FFMA R28, R41, R43, R28 ;  /* 0x0000002b291c7223 */ /* 0x000fe2000000001c */
[----:B------:R-:W-:Y:S01]  /*86f0*/  F2FP.F16.F32.PACK_AB R69, R23, R18 ;  /* 0x000000121745723e */ /* 0x000fe200000000ff */
[----:B------:R-:W-:Y:S01]  /*8700*/  FFMA R29, R41, R42, R29 ;  /* 0x0000002a291d7223 */ /* 0x000fe2000000001d */
[----:B------:R-:W-:Y:S01]  /*8710*/  F2FP.F16.F32.PACK_AB R70, R21, R20 ;  /* 0x000000141546723e */ /* 0x000fe200000000ff */
[----:B------:R-:W-:Y:S01]  /*8720*/  FFMA R30, R41, R45, R30 ;  /* 0x0000002d291e7223 */ /* 0x000fe2000000001e */
[----:B------:R-:W-:Y:S01]  /*8730*/  F2FP.F16.F32.PACK_AB R71, R27, R22 ;  /* 0x000000161b47723e */ /* 0x000fe200000000ff */
[----:B------:R-:W-:Y:S01]  /*8740*/  FFMA R35, R41, R44, R35 ;  /* 0x0000002c29237223 */ /* 0x000fe20000000023 */
[----:B------:R-:W-:Y:S02]  /*8750*/  F2FP.F16.F32.PACK_AB R84, R25, R24 ;  /* 0x000000181954723e */ /* 0x000fe400000000ff */
[----:B------:R-:W-:Y:S01]  /*8760*/  F2FP.F16.F32.PACK_AB R85, R31, R26 ;  /* 0x0000001a1f55723e */ /* 0x000fe200000000ff */
[----:B------:R1:W-:Y:S01]  /*8770*/  STS.128 [R106+0x20], R68 ;  /* 0x000020446a007388 */ /* 0x0003e20000000c00 */
[----:B------:R-:W-:Y:S02]  /*8780*/  F2FP.F16.F32.PACK_AB R86, R29, R28 ;  /* 0x0000001c1d56723e */ /* 0x000fe400000000ff */
[----:B------:R-:W-:Y:S05]  /*8790*/  F2FP.F16.F32.PACK_AB R87, R35, R30 ;  /* 0x0000001e2357723e */ /* 0x000fea00000000ff */
[----:B------:R1:W-:Y:S01]  /*87a0*/  STS.128 [R47+0x10], R84 ;  /* 0x000010542f007388 */ /* 0x0003e20000000c00 */
[----:B------:R-:W-:Y:S01]  /*87b0*/  @!PT LDS RZ, [RZ] ;  /* 0x00000000fffff984 */ /* 0x000fe20000000800 */
[----:B------:R-:W-:Y:S01]  /*87c0*/  @!PT LDS RZ, [RZ] ;  /* 0x00000000fffff984 */ /* 0x000fe20000000800 */
[----:B------:R-:W-:Y:S01]  /*87d0*/  @!PT LDS RZ, [RZ] ;  /* 0x00000000fffff984 */ /* 0x000fe20000000800 */
[----:B------:R-:W-:Y:S01]  /*87e0*/  @!PT LDS RZ, [RZ] ;  /* 0x00000000fffff984 */ /* 0x000fe20000000800 */
[----:B------:R2:W-:Y:S07]  /*87f0*/  MEMBAR.ALL.CTA ;  /* 0x0000000000007992 */ /* 0x0005ee0000008000 */
[----:B--2---:R-:W2:Y:S02]  /*8800*/  FENCE.VIEW.ASYNC.S ;  /* 0x00000000000073c6 */ /* 0x004ea40000000000 */
[----:B--2---:R-:W-:Y:S06]  /*8810*/  BAR.SYNC.DEFER_BLOCKING 0x1, 0x80 ;  /* 0x0042000000007b1d */ /* 0x004fec0000010000 */
[----:B------:R-:W-:Y:S05]  /*8820*/  @P1 BRA `(.L_x_113) ;  /* 0x0000000000241947 */ /* 0x000fea0003800000 */
[----:B------:R-:W2:Y:S01]  /*8830*/  LDCU.64 UR6, c[0x0][0x348] ;  /* 0x00006900ff0677ac */ /* 0x000ea20008000a00 */
[----:B------:R-:W-:Y:S01]  /*8840*/  R2UR UR5, R113 ;  /* 0x00000000710572ca */ /* 0x000fe200000e0000 */
[----:B------:R-:W-:Y:S11]  /*8850*/  UMOV UR41, UR54 ;  /* 0x0000003600297c82 */ /* 0x000ff60008000000 */
[----:B------:R-:W-:Y:S01]  /*8860*/  @!UPT UIADD3 URZ, UPT, UPT, URZ, URZ, URZ ;  /* 0x000000fffffff290 */ /* 0x000fe2000fffe0ff */
[----:B------:R-:W-:Y:S02]  /*8870*/  UIADD3 UR40, UPT, UPT, UR52, 0x200, UR5 ;  /* 0x0000020034287890 */ /* 0x000fe4000fffe005 */
[----:B--2---:R-:W-:Y:S04]  /*8880*/  UIADD3 UR4, UP0, UPT, UR6, 0x780, URZ ;  /* 0x0000078006047890 */ /* 0x004fe8000ff1e0ff */
[----:B------:R-:W-:Y:S09]  /*8890*/  UIADD3.X UR5, UPT, UPT, URZ, UR7, URZ, UP0, !UPT ;  /* 0x00000007ff057290 */ /* 0x000ff200087fe4ff */
[----:B------:R2:W-:Y:S02]  /*88a0*/  UTMASTG.5D [UR40], [UR4] ;  /* 0x00000028040073b5 */ /* 0x0005e40008020000 */
[----:B--2---:R0:W-:Y:S02]  /*88b0*/  UTMACMDFLUSH ;  /* 0x00000000000079b7 */ /* 0x0041e40000000000 */
.L_x_113:
[----:B------:R-:W-:Y:S05]  /*88c0*/  BSYNC.RECONVERGENT B0 ;  /* 0x0000000000007941 */ /* 0x000fea0003800200 */
.L_x_112:
[----:B------:R-:W-:Y:S01]  /*88d0*/  UIADD3 UR50, UPT, UPT, UR53, 0x1, URZ ;  /* 0x0000000135327890 */ /* 0x000fe2000fffe0ff */
[----:B------:R-:W-:Y:S01]  /*88e0*/  ISETP.NE.AND P2, PT, R111, RZ, PT ;  /* 0x000000ff6f00720c */ /* 0x000fe20003f45270 */
[----:B------:R-:W-:Y:S02]  /*88f0*/  BSSY.RECONVERGENT B0, `(.L_x_114) ;  /* 0x0000006000007945 */ /* 0x000fe40003800200 */
[----:B------:R-:W-:Y:S01]  /*8900*/  UISETP.NE.AND UP0, UPT, UR50, 0x3, UPT ;  /* 0x000000033200788c */ /* 0x000fe2000bf05270 */
[----:B------:R-:W-:Y:S03]  /*8910*/  ISETP.NE.U32.OR P0, PT, R109, 0x1, !P2 ;  /* 0x000000016d00780c */ /* 0x000fe60005705470 */
[----:B------:R-:W-:Y:S01]  /*8920*/  USEL UR51, UR50, URZ, UP0 ;  /* 0x000000ff32337287 */ /* 0x000fe20008000000 */
[----:B------:R-:W-:Y:S11]  /*8930*/  @P1 BRA `(.L_x_115) ;  /* 0x0000000000041947 */ /* 0x000ff60003800000 */
[----:B------:R-:W-:Y:S04]  /*8940*/  DEPBAR.LE SB0, 0x1 ;  /* 0x000080400000791a */ /* 0x000fe80000000000 */
.L_x_115:
[----:B------:R-:W-:Y:S05]  /*8950*/  BSYNC.RECONVERGENT B0 ;  /* 0x0000000000007941 */ /* 0x000fea0003800200 */
.L_x_114:
[----:B------:R-:W-:Y:S01]  /*8960*/  BAR.SYNC.DEFER_BLOCKING 0x1, 0x80 ;  /* 0x0042000000007b1d */ /* 0x000fe20000010000 */
[----:B------:R-:W-:Y:S01]  /*8970*/  LEA R3, R115, UR52, 0x3 ;  /* 0x0000003473037c11 */ /* 0x000fe2000f8e18ff */
[----:B------:R-:W-:Y:S01]  /*8980*/  UISETP.NE.AND UP0, UPT, UR57, URZ, UPT ;  /* 0x000000ff3900728c */ /* 0x000fe2000bf05270 */
[----:B------:R-:W-:Y:S08]  /*8990*/  @P0 SHF.L.U32 R4, R46, 0x1f, RZ ;  /* 0x0000001f2e040819 */ /* 0x000ff000000006ff */
[----:B------:R-:W-:Y:S05]  /*89a0*/  BRA.U !UP0, `(.L_x_116) ;  /* 0x0000000108287547 */ /* 0x000fea000b800000 */
[----:B------:R-:W2:Y:S01]  /*89b0*/  S2R R0, SR_CgaCtaId ;  /* 0x0000000000007919 */ /* 0x000ea20000008800 */
[----:B------:R-:W-:Y:S01]  /*89c0*/  ISETP.NE.U32.OR P1, PT, R109, 0x1, !P2 ;  /* 0x000000016d00780c */ /* 0x000fe20005725470 */
[----:B------:R-:W-:Y:S01]  /*89d0*/  IMAD.U32 R2, RZ, RZ, UR55 ;  /* 0x00000037ff027e24 */ /* 0x000fe2000f8e00ff */
[----:B------:R-:W-:Y:S04]  /*89e0*/  UIADD3 UR4, UPT, UPT, UR55, 0x1, URZ ;  /* 0x0000000137047890 */ /* 0x000fe8000fffe0ff */
[----:B------:R-:W-:Y:S04]  /*89f0*/  UISETP.NE.AND UP0, UPT, UR4, 0x3, UPT ;  /* 0x000000030400788c */ /* 0x000fe8000bf05270 */
[----:B------:R-:W-:Y:S03]  /*8a00*/  USEL UR55, UR4, URZ, UP0 ;  /* 0x000000ff04377287 */ /* 0x000fe60008000000 */
[----:B------:R-:W-:Y:S05]  /*8a10*/  @P1 LEA R2, R2, UR52, 0x3 ;  /* 0x0000003402021c11 */ /* 0x000fea000f8e18ff */
[----:B------:R-:W-:Y:S05]  /*8a20*/  @P1 VIADD R5, R2, 0xb8 ;  /* 0x000000b802051836 */ /* 0x000fea0000000000 */
[----:B--2---:R-:W-:Y:S04]  /*8a30*/  @P1 PRMT R0, R0, 0x654, R5 ;  /* 0x0000065400001816 */ /* 0x004fe80000000005 */
[----:B------:R2:W-:Y:S03]  /*8a40*/  @P1 SYNCS.ARRIVE.TRANS64.RED.A1T0 RZ, [R0+URZ], RZ ;  /* 0x000000ff00ff19a7 */ /* 0x0005e600081004ff */
.L_x_116:
[----:B------:R-:W4:Y:S01]  /*8a50*/  @P0 SYNCS.PHASECHK.TRANS64.TRYWAIT P1, [R3+URZ+0xa0], R4 ;  /* 0x0000a004030005a7 */ /* 0x000f2200080211ff */
[----:B------:R-:W-:Y:S01]  /*8a60*/  BSSY B1, `(.L_x_117) ;  /* 0x0000013000017945 */ /* 0x000fe20003800000 */
[----:B----4-:R-:W-:Y:S03]  /*8a70*/  @P0 SEL R114, RZ, 0x1, !P1 ;  /* 0x00000001ff720807 */ /* 0x010fe60004800000 */
[----:B------:R-:W-:Y:S05]  /*8a80*/  @!P0 BRA `(.L_x_118) ;  /* 0x0000000000408947 */ /* 0x000fea0003800000 */
[----:B------:R-:W-:Y:S01]  /*8a90*/  ISETP.NE.U32.AND P0, PT, R116, 0x1, PT ;  /* 0x000000017400780c */ /* 0x000fe20003f05070 */
[----:B------:R-:W-:Y:S01]  /*8aa0*/  BSSY B0, `(.L_x_119) ;  /* 0x000000a000007945 */ /* 0x000fe20003800000 */
[----:B------:R-:W-:Y:S11]  /*8ab0*/  ISETP.NE.AND P1, PT, R114, RZ, PT ;  /* 0x000000ff7200720c */ /* 0x000ff60003f25270 */
[----:B------:R-:W-:Y:S04]  /*8ac0*/  @P0 IMAD R115, R115, 0x2000, R102 ;  /* 0x0000200073730824 */ /* 0x000fe800078e0266 */
[----:B------:R-:W-:Y:S01]  /*8ad0*/  @P0 IMAD.IADD R4, R105, 0x1, R115 ;  /* 0x0000000169040824 */ /* 0x000fe200078e0273 */
[----:B------:R-:W-:Y:S03]  /*8ae0*/  @P0 IADD3 R2, PT, PT, R104, R115, RZ ;  /* 0x0000007368020210 */ /* 0x000fe60007ffe0ff */
[----:B--2---:R-:W-:Y:S01]  /*8af0*/  @P0 IMAD.IADD R0, R101, 0x1, R4 ;  /* 0x0000000165000824 */ /* 0x004fe200078e0204 */
[----:B------:R-:W-:Y:S06]  /*8b00*/  @P1 BRA `(.L_x_120) ;  /* 0x00000000000c1947 */ /* 0x000fec0003800000 */
[----:B------:R-:W-:Y:S04]  /*8b10*/  SHF.L.U32 R46, R46, 0x1f, RZ ;  /* 0x0000001f2e2e7819 */ /* 0x000fe800000006ff */
[----:B------:R-:W2:Y:S02]  /*8b20*/  SYNCS.PHASECHK.TRANS64.TRYWAIT P1, [R3+URZ+0xa0], R46 ;  /* 0x0000a02e030075a7 */ /* 0x000ea400080211ff */
[----:B--2---:R-:W-:Y:S05]  /*8b30*/  @!P1 BRA `(.L_x_121) ;  /* 0x0000001800a49947 */ /* 0x004fea0003800000 */
.L_x_120:
[----:B------:R-:W-:Y:S05]  /*8b40*/  BSYNC B0 ;  /* 0x0000000000007941 */ /* 0x000fea0003800000 */
.L_x_119:
[----:B------:R4:W1:Y:S04]  /*8b50*/  @P0 LDS.128 R48, [R115] ;  /* 0x0000000073300984 */ /* 0x0008680000000c00 */
[----:B------:R4:W1:Y:S04]  /*8b60*/  @P0 LDS.128 R64, [R2+0x20] ;  /* 0x0000200002400984 */ /* 0x0008680000000c00 */
[----:B------:R4:W1:Y:S04]  /*8b70*/  @P0 LDS.128 R56, [R4+0x10] ;  /* 0x0000100004380984 */ /* 0x0008680000000c00 */
[----:B------:R4:W1:Y:S02]  /*8b80*/  @P0 LDS.128 R72, [R0+0x10] ;  /* 0x0000100000480984 */ /* 0x0008640000000c00 */
.L_x_118:
[----:B------:R-:W-:Y:S05]  /*8b90*/  BSYNC B1 ;  /* 0x0000000000017941 */ /* 0x000fea0003800000 */
.L_x_117:
[----:B--2---:R-:W-:Y:S05]  /*8ba0*/  VIADD R3, R39, 0x20 ;  /* 0x0000002027037836 */ /* 0x004fea0000000000 */
[----:B------:R-:W-:Y:S04]  /*8bb0*/  SHF.R.U32.HI R3, RZ, 0x15, R3 ;  /* 0x00000015ff037819 */ /* 0x000fe80000011603 */
[----:B------:R-:W-:Y:S11]  /*8bc0*/  LOP3.LUT P0, RZ, R3, 0x3, R92, 0x48, !PT ;  /* 0x0000000303ff7812 */ /* 0x000ff6000780485c */
[----:B------:R-:W-:Y:S02]  /*8bd0*/  @!UPT UIADD3 URZ, UPT, UPT, URZ, URZ, URZ ;  /* 0x000000fffffff290 */ /* 0x000fe4000fffe0ff */
[----:B------:R-:W-:Y:S05]  /*8be0*/  @!P0 BRA `(.L_x_122) ;  /* 0x0000000000408947 */ /* 0x000fea0003800000 */
[----:B------:R-:W2:Y:S01]  /*8bf0*/  LDCU.64 UR8, c[0x4][0x70] ;  /* 0x01000e00ff0877ac */ /* 0x000ea20008000a00 */
[----:B------:R-:W-:Y:S01]  /*8c00*/  MOV R3, 0x0 ;  /* 0x0000000000037802 */ /* 0x000fe20000000f00 */
[----:B------:R-:W-:Y:S02]  /*8c10*/  HFMA2 R12, -RZ, RZ, 0, 5.9604644775390625e-08 ;  /* 0x00000001ff0c7431 */ /* 0x000fe400000001ff */
[----:B------:R-:W-:Y:S02]  /*8c20*/  IMAD.MOV.U32 R8, RZ, RZ, 0x192 ;  /* 0x00000192ff087424 */ /* 0x000fe400078e00ff */
[----:B------:R-:W-:Y:S01]  /*8c30*/  IMAD.MOV.U32 R13, RZ, RZ, RZ ;  /* 0x000000ffff0d7224 */ /* 0x000fe200078e00ff */
[----:B------:R-:W5:Y:S01]  /*8c40*/  LDCU.64 UR6, c[0x4][0x78] ;  /* 0x01000f00ff0677ac */ /* 0x000f620008000a00 */
[----:B----4-:R-:W4:Y:S01]  /*8c50*/  LDC.64 R2, c[0x4][R3] ;  /* 0x0100000003027b82 */ /* 0x010f220000000a00 */
[----:B------:R-:W3:Y:S01]  /*8c60*/  LDCU.64 UR4, c[0x4][0x10] ;  /* 0x01000200ff0477ac */ /* 0x000ee20008000a00 */
[----:B--2---:R-:W-:Y:S01]  /*8c70*/  MOV R5, UR9 ;  /* 0x0000000900057c02 */ /* 0x004fe20008000f00 */
[----:B------:R-:W-:Y:S01]  /*8c80*/  IMAD.U32 R4, RZ, RZ, UR8 ;  /* 0x00000008ff047e24 */ /* 0x000fe2000f8e00ff */
[----:B-----5:R-:W-:Y:S01]  /*8c90*/  MOV R7, UR7 ;  /* 0x0000000700077c02 */ /* 0x020fe20008000f00 */
[----:B------:R-:W-:Y:S01]  /*8ca0*/  IMAD.U32 R6, RZ, RZ, UR6 ;  /* 0x00000006ff067e24 */ /* 0x000fe2000f8e00ff */
[----:B---3--:R-:W-:Y:S01]  /*8cb0*/  MOV R11, UR5 ;  /* 0x00000005000b7c02 */ /* 0x008fe20008000f00 */
[----:B------:R-:W-:Y:S02]  /*8cc0*/  IMAD.U32 R10, RZ, RZ, UR4 ;  /* 0x00000004ff0a7e24 */ /* 0x000fe4000f8e00ff */
[----:B------:R-:W-:Y:S07]  /*8cd0*/  LEPC R20, `(.L_x_122) ;  /* 0x000000001014794e */ /* 0x000fee0000000000 */
[----:B-1--4-:R-:W-:Y:S05]  /*8ce0*/  CALL.ABS.NOINC R2 ;  /* 0x0000000002007343 */ /* 0x012fea0003c00000 */
.L_x_122:
[----:B------:R-:W-:Y:S01]  /*8cf0*/  ISETP.NE.AND P0, PT, R90, RZ, PT ;  /* 0x000000ff5a00720c */ /* 0x000fe20003f05270 */
[----:B------:R-:W-:Y:S05]  /*8d00*/  WARPSYNC.ALL ;  /* 0x0000000000007948 */ /* 0x000fea0003800000 */
[----:B------:R-:W-:Y:S01]  /*8d10*/  R2UR UR4, R39 ;  /* 0x00000000270472ca */ /* 0x000fe200000e0000 */
[--C-:B-1----:R-:W-:Y:S01]  /*8d20*/  HADD2.F32 R40, -RZ, R48.reuse.H0_H0 ;  /* 0x20000030ff287230 */ /* 0x102fe20000004100 */
[----:B------:R-:W-:Y:S01]  /*8d30*/  IADD3 R103, PT, PT, R103, 0x100, RZ ;  /* 0x0000010067677810 */ /* 0x000fe20007ffe0ff */
[----:B------:R-:W-:Y:S01]  /*8d40*/  HADD2.F32 R43, -RZ, R48.H1_H1 ;  /* 0x30000030ff2b7230 */ /* 0x000fe20000004100 */
[----:B------:R-:W-:Y:S01]  /*8d50*/  BSSY.RECONVERGENT B0, `(.L_x_123) ;  /* 0x000008b000007945 */ /* 0x000fe20003800200 */
[--C-:B------:R-:W-:Y:S01]  /*8d60*/  HADD2.F32 R42, -RZ, R49.reuse.H0_H0 ;  /* 0x20000031ff2a7230 */ /* 0x100fe20000004100 */
[----:B------:R-:W-:Y:S01]  /*8d70*/  LOP3.LUT R103, R103, 0xfefffff8, RZ, 0xc0, !PT ;  /* 0xfefffff867677812 */ /* 0x000fe200078ec0ff */
[----:B------:R-:W-:Y:S02]  /*8d80*/  HADD2.F32 R44, -RZ, R49.H1_H1 ;  /* 0x30000031ff2c7230 */ /* 0x000fe40000004100 */
[--C-:B------:R-:W-:Y:S02]  /*8d90*/  HADD2.F32 R45, -RZ, R50.reuse.H0_H0 ;  /* 0x20000032ff2d7230 */ /* 0x100fe40000004100 */
[----:B------:R-:W-:Y:S02]  /*8da0*/  HADD2.F32 R46, -RZ, R50.H1_H1 ;  /* 0x30000032ff2e7230 */ /* 0x000fe40000004100 */
[----:B----4-:R-:W1:Y:S01]  /*8db0*/  LDTM.x32 R4, tmem[UR4+0x20] ;  /* 0x00002004000479ee */ /* 0x010e6200082c0000 */
[----:B------:R-:W-:Y:S01]  /*8dc0*/  NOP ;  /* 0x0000000000007918 */ /* 0x000fe20000000000 */
[----:B-1----:R1:W-:Y:S01]  /*8dd0*/  SYNCS.ARRIVE.TRANS64.RED.A1T0 RZ, [R103+URZ], RZ ;  /* 0x000000ff67ff79a7 */ /* 0x0023e200081004ff */
[----:B------:R-:W-:Y:S01]  /*8de0*/  USHF.L.U32 UR4, UR51, 0xd, URZ ;  /* 0x0000000d33047899 */ /* 0x000fe200080006ff */
[--C-:B---3--:R-:W-:Y:S02]  /*8df0*/  HADD2.F32 R47, -RZ, R51.reuse.H0_H0 ;  /* 0x20000033ff2f7230 */ /* 0x108fe40000004100 */
[----:B------:R-:W-:Y:S02]  /*8e00*/  HADD2.F32 R48, -RZ, R51.H1_H1 ;  /* 0x30000033ff307230 */ /* 0x000fe40000004100 */
[--C-:B------:R-:W-:Y:S01]  /*8e10*/  HADD2.F32 R49, -RZ, R56.reuse.H0_H0 ;  /* 0x20000038ff317230 */ /* 0x100fe20000004100 */
[----:B------:R-:W-:Y:S01]  /*8e20*/  IADD3 R121, PT, PT, R102, UR4, RZ ;  /* 0x0000000466797c10 */ /* 0x000fe2000fffe0ff */
[----:B------:R-:W-:Y:S02]  /*8e30*/  HADD2.F32 R50, -RZ, R56.H1_H1 ;  /* 0x30000038ff327230 */ /* 0x000fe40000004100 */
[--C-:B------:R-:W-:Y:S01]  /*8e40*/  HADD2.F32 R51, -RZ, R57.reuse.H0_H0 ;  /* 0x20000039ff337230 */ /* 0x100fe20000004100 */
[-C--:B------:R-:W-:Y:S01]  /*8e50*/  IADD3 R120, PT, PT, R105, R121.reuse, RZ ;  /* 0x0000007969787210 */ /* 0x080fe20007ffe0ff */
[----:B------:R-:W-:Y:S01]  /*8e60*/  HADD2.F32 R52, -RZ, R57.H1_H1 ;  /* 0x30000039ff347230 */ /* 0x000fe20000004100 */
[----:B------:R-:W-:Y:S01]  /*8e70*/  IADD3 R121, PT, PT, R104, R121, RZ ;  /* 0x0000007968797210 */ /* 0x000fe20007ffe0ff */
[--C-:B------:R-:W-:Y:S01]  /*8e80*/  HADD2.F32 R53, -RZ, R58.reuse.H0_H0 ;  /* 0x2000003aff357230 */ /* 0x100fe20000004100 */
[----:B------:R-:W-:Y:S01]  /*8e90*/  IADD3 R122, PT, PT, R101, R120, RZ ;  /* 0x00000078657a7210 */ /* 0x000fe20007ffe0ff */
[----:B------:R-:W-:Y:S02]  /*8ea0*/  HADD2.F32 R54, -RZ, R58.H1_H1 ;  /* 0x3000003aff367230 */ /* 0x000fe40000004100 */
[--C-:B------:R-:W-:Y:S02]  /*8eb0*/  HADD2.F32 R55, -RZ, R59.reuse.H0_H0 ;  /* 0x2000003bff377230 */ /* 0x100fe40000004100 */
[----:B------:R-:W-:Y:S02]  /*8ec0*/  HADD2.F32 R56, -RZ, R59.H1_H1 ;  /* 0x3000003bff387230 */ /* 0x000fe40000004100 */
[C---:B------:R-:W-:Y:S01]  /*8ed0*/  FMUL R0, R38.reuse, R4 ;  /* 0x0000000426007220 */ /* 0x040fe20000400000 */
[C---:B------:R-:W-:Y:S01]  /*8ee0*/  FMUL R2, R38.reuse, R5 ;  /* 0x0000000526027220 */ /* 0x040fe20000400000 */
[C---:B------:R-:W-:Y:S01]  /*8ef0*/  FMUL R3, R38.reuse, R6 ;  /* 0x0000000626037220 */ /* 0x040fe20000400000 */
[C---:B------:R-:W-:Y:S01]  /*8f00*/  FMUL R7, R38.reuse, R7 ;  /* 0x0000000726077220 */ /* 0x040fe20000400000 */
[C---:B------:R-:W-:Y:S01]  /*8f10*/  FFMA R0, R41.reuse, R40, R0 ;  /* 0x0000002829007223 */ /* 0x040fe20000000000 */
[C---:B------:R-:W-:Y:S01]  /*8f20*/  FFMA R2, R41.reuse, R43, R2 ;  /* 0x0000002b29027223 */ /* 0x040fe20000000002 */
[C---:B------:R-:W-:Y:S01]  /*8f30*/  FFMA R3, R41.reuse, R42, R3 ;  /* 0x0000002a29037223 */ /* 0x040fe20000000003 */
[----:B------:R-:W-:Y:S01]  /*8f40*/  FFMA R7, R41, R44, R7 ;  /* 0x0000002c29077223 */ /* 0x000fe20000000007 */
[C---:B------:R-:W-:Y:S01]  /*8f50*/  FMUL R4, R38.reuse, R8 ;  /* 0x0000000826047220 */ /* 0x040fe20000400000 */
[----:B------:R-:W-:Y:S01]  /*8f60*/  FMUL R5, R38, R9 ;  /* 0x0000000926057220 */ /* 0x000fe20000400000 */
[----:B------:R-:W-:Y:S01]  /*8f70*/  F2FP.F16.F32.PACK_AB R84, R2, R0 ;  /* 0x000000000254723e */ /* 0x000fe200000000ff */
[C---:B------:R-:W-:Y:S01]  /*8f80*/  FMUL R6, R38.reuse, R10 ;  /* 0x0000000a26067220 */ /* 0x040fe20000400000 */
[----:B------:R-:W-:Y:S01]  /*8f90*/  F2FP.F16.F32.PACK_AB R85, R7, R3 ;  /* 0x000000030755723e */ /* 0x000fe200000000ff */
[C---:B------:R-:W-:Y:S01]  /*8fa0*/  FFMA R4, R41.reuse, R45, R4 ;  /* 0x0000002d29047223 */ /* 0x040fe20000000004 */
[C---:B------:R-:W-:Y:S01]  /*8fb0*/  FFMA R5, R41.reuse, R46, R5 ;  /* 0x0000002e29057223 */ /* 0x040fe20000000005 */
[----:B------:R-:W-:Y:S01]  /*8fc0*/  FFMA R6, R41, R47, R6 ;  /* 0x0000002f29067223 */ /* 0x000fe20000000006 */
[C---:B------:R-:W-:Y:S01]  /*8fd0*/  FMUL R11, R38.reuse, R11 ;  /* 0x0000000b260b7220 */ /* 0x040fe20000400000 */
[C---:B------:R-:W-:Y:S01]  /*8fe0*/  FMUL R8, R38.reuse, R12 ;  /* 0x0000000c26087220 */ /* 0x040fe20000400000 */
[C---:B------:R-:W-:Y:S01]  /*8ff0*/  FMUL R9, R38.reuse, R13 ;  /* 0x0000000d26097220 */ /* 0x040fe20000400000 */
[----:B------:R-:W-:Y:S01]  /*9000*/  F2FP.F16.F32.PACK_AB R86, R5, R4 ;  /* 0x000000040556723e */ /* 0x000fe200000000ff */
[C---:B------:R-:W-:Y:S01]  /*9010*/  FFMA R11, R41.reuse, R48, R11 ;  /* 0x00000030290b7223 */ /* 0x040fe2000000000b */
[C---:B------:R-:W-:Y:S01]  /*9020*/  FFMA R8, R41.reuse, R49, R8 ;  /* 0x0000003129087223 */ /* 0x040fe20000000008 */
[C---:B------:R-:W-:Y:S01]  /*9030*/  FFMA R9, R41.reuse, R50, R9 ;  /* 0x0000003229097223 */ /* 0x040fe20000000009 */
[C---:B------:R-:W-:Y:S01]  /*9040*/  FMUL R10, R38.reuse, R14 ;  /* 0x0000000e260a7220 */ /* 0x040fe20000400000 */
[C---:B------:R-:W-:Y:S01]  /*9050*/  FMUL R15, R38.reuse, R15 ;  /* 0x0000000f260f7220 */ /* 0x040fe20000400000 */
[C---:B------:R-:W-:Y:S01]  /*9060*/  FMUL R12, R38.reuse, R16 ;  /* 0x00000010260c7220 */ /* 0x040fe20000400000 */
[C---:B------:R-:W-:Y:S01]  /*9070*/  FMUL R13, R38.reuse, R17 ;  /* 0x00000011260d7220 */ /* 0x040fe20000400000 */
[C---:B------:R-:W-:Y:S01]  /*9080*/  FFMA R10, R41.reuse, R51, R10 ;  /* 0x00000033290a7223 */ /* 0x040fe2000000000a */
[C---:B------:R-:W-:Y:S01]  /*9090*/  FMUL R14, R38.reuse, R18 ;  /* 0x00000012260e7220 */ /* 0x040fe20000400000 */
[----:B------:R-:W-:Y:S01]  /*90a0*/  FFMA R15, R41, R52, R15 ;  /* 0x00000034290f7223 */ /* 0x000fe2000000000f */
[--C-:B------:R-:W-:Y:S02]  /*90b0*/  HADD2.F32 R57, -RZ, R64.reuse.H0_H0 ;  /* 0x20000040ff397230 */ /* 0x100fe40000004100 */
[C---:B------:R-:W-:Y:S01]  /*90c0*/  FMUL R19, R38.reuse, R19 ;  /* 0x0000001326137220 */ /* 0x040fe20000400000 */
[----:B------:R-:W-:Y:S01]  /*90d0*/  F2FP.F16.F32.PACK_AB R87, R11, R6 ;  /* 0x000000060b57723e */ /* 0x000fe200000000ff */
[C---:B------:R-:W-:Y:S01]  /*90e0*/  FFMA R12, R41.reuse, R53, R12 ;  /* 0x00000035290c7223 */ /* 0x040fe2000000000c */
[----:B------:R-:W-:Y:S02]  /*90f0*/  HADD2.F32 R58, -RZ, R64.H1_H1 ;  /* 0x30000040ff3a7230 */ /* 0x000fe40000004100 */
[C---:B------:R-:W-:Y:S01]  /*9100*/  FMUL R16, R38.reuse, R20 ;  /* 0x0000001426107220 */ /* 0x040fe20000400000 */
[C---:B------:R-:W-:Y:S01]  /*9110*/  FFMA R13, R41.reuse, R54, R13 ;  /* 0x00000036290d7223 */ /* 0x040fe2000000000d */
[----:B------:R1:W-:Y:S01]  /*9120*/  STS.128 [R102+UR4], R84 ;  /* 0x0000005466007988 */ /* 0x0003e20008000c04 */
[--C-:B------:R-:W-:Y:S02]  /*9130*/  HADD2.F32 R59, -RZ, R65.reuse.H0_H0 ;  /* 0x20000041ff3b7230 */ /* 0x100fe40000004100 */
[C---:B------:R-:W-:Y:S01]  /*9140*/  FMUL R17, R38.reuse, R21 ;  /* 0x0000001526117220 */ /* 0x040fe20000400000 */
[C---:B------:R-:W-:Y:S01]  /*9150*/  FFMA R14, R41.reuse, R55, R14 ;  /* 0x00000037290e7223 */ /* 0x040fe2000000000e */
[----:B------:R-:W-:Y:S02]  /*9160*/  HADD2.F32 R60, -RZ, R65.H1_H1 ;  /* 0x30000041ff3c7230 */ /* 0x000fe40000004100 */
[C---:B------:R-:W-:Y:S01]  /*9170*/  FMUL R18, R38.reuse, R22 ;  /* 0x0000001626127220 */ /* 0x040fe20000400000 */
[C---:B------:R-:W-:Y:S01]  /*9180*/  FFMA R19, R41.reuse, R56, R19 ;  /* 0x0000003829137223 */ /* 0x040fe20000000013 */
        /* <DEDUP_REMOVED lines=11> */
[----:B------:R-:W-:Y:S01]  /*9240*/  FFMA R23, R41, R60, R23 ;  /* 0x0000003c29177223 */ /* 0x000fe20000000017 */
[--C-:B------:R-:W-:Y:S02]  /*9250*/  HADD2.F32 R65, -RZ, R72.reuse.H0_H0 ;  /* 0x20000048ff417230 */ /* 0x100fe40000004100 */
[C---:B------:R-:W-:Y:S01]  /*9260*/  FMUL R27, R38.reuse, R27 ;  /* 0x0000001b261b7220 */ /* 0x040fe20000400000 */
[----:B------:R-:W-:Y:S01]  /*9270*/  F2FP.F16.F32.PACK_AB R104, R9, R8 ;  /* 0x000000080968723e */ /* 0x000fe200000000ff */
[----:B------:R-:W-:Y:S01]  /*9280*/  FFMA R20, R41, R61, R20 ;  /* 0x0000003d29147223 */ /* 0x000fe20000000014 */
[----:B------:R-:W-:Y:S01]  /*9290*/  F2FP.F16.F32.PACK_AB R105, R15, R10 ;  /* 0x0000000a0f69723e */ /* 0x000fe200000000ff */
[----:B------:R-:W-:Y:S01]  /*92a0*/  HADD2.F32 R66, -RZ, R72.H1_H1 ;  /* 0x30000048ff427230 */ /* 0x000fe20000004100 */
[----:B------:R-:W-:Y:S01]  /*92b0*/  F2FP.F16.F32.PACK_AB R106, R13, R12 ;  /* 0x0000000c0d6a723e */ /* 0x000fe200000000ff */
[C---:B------:R-:W-:Y:S01]  /*92c0*/  FMUL R24, R38.reuse, R28 ;  /* 0x0000001c26187220 */ /* 0x040fe20000400000 */
[----:B------:R-:W-:Y:S01]  /*92d0*/  F2FP.F16.F32.PACK_AB R107, R19, R14 ;  /* 0x0000000e136b723e */ /* 0x000fe200000000ff */
[C---:B------:R-:W-:Y:S01]  /*92e0*/  FFMA R21, R41.reuse, R62, R21 ;  /* 0x0000003e29157223 */ /* 0x040fe20000000015 */
[--C-:B------:R-:W-:Y:S02]  /*92f0*/  HADD2.F32 R67, -RZ, R73.reuse.H0_H0 ;  /* 0x20000049ff437230 */ /* 0x100fe40000004100 */
[C---:B------:R-:W-:Y:S01]  /*9300*/  FMUL R25, R38.reuse, R29 ;  /* 0x0000001d26197220 */ /* 0x040fe20000400000 */
[C---:B------:R-:W-:Y:S01]  /*9310*/  FFMA R22, R41.reuse, R63, R22 ;  /* 0x0000003f29167223 */ /* 0x040fe20000000016 */
[----:B------:R1:W-:Y:S01]  /*9320*/  STS.128 [R120+0x10], R104 ;  /* 0x0000106878007388 */ /* 0x0003e20000000c00 */
        /* <DEDUP_REMOVED lines=39> */
[----:B------:R-:W-:Y:S02]  /*95a0*/  UIADD3 UR40, UPT, UPT, UR52, 0x200, UR4 ;  /* 0x0000020034287890 */ /* 0x000fe4000fffe004 */
[----:B------:R-:W-:Y:S02]  /*95b0*/  UIADD3 UR41, UPT, UPT, UR54, 0x20, URZ ;  /* 0x0000002036297890 */ /* 0x000fe4000fffe0ff */
[----:B--2---:R-:W-:Y:S04]  /*95c0*/  UIADD3 UR6, UP0, UPT, UR8, 0x780, URZ ;  /* 0x0000078008067890 */ /* 0x004fe8000ff1e0ff */
[----:B------:R-:W-:Y:S09]  /*95d0*/  UIADD3.X UR7, UPT, UPT, URZ, UR9, URZ, UP0, !UPT ;  /* 0x00000009ff077290 */ /* 0x000ff200087fe4ff */
[----:B------:R2:W-:Y:S02]  /*95e0*/  UTMASTG.5D [UR40], [UR6] ;  /* 0x00000028060073b5 */ /* 0x0005e40008020000 */
[----:B--2---:R0:W-:Y:S02]  /*95f0*/  UTMACMDFLUSH ;  /* 0x00000000000079b7 */ /* 0x0041e40000000000 */
.L_x_124:
[----:B------:R-:W-:Y:S05]  /*9600*/  BSYNC.RECONVERGENT B0 ;  /* 0x0000000000007941 */ /* 0x000fea0003800200 */
.L_x_123:
[----:B------:R-:W-:Y:S01]  /*9610*/  UIADD3 UR4, UPT, UPT, UR51, 0x1, URZ ;  /* 0x0000000133047890 */ /* 0x000fe2000fffe0ff */
[----:B------:R-:W-:Y:S03]  /*9620*/  BSSY.RECONVERGENT B0, `(.L_x_125) ;  /* 0x0000008000007945 */ /* 0x000fe60003800200 */
[----:B------:R-:W-:Y:S04]  /*9630*/  UISETP.NE.AND UP0, UPT, UR4, 0x3, UPT ;  /* 0x000000030400788c */ /* 0x000fe8000bf05270 */
[----:B------:R-:W-:Y:S02]  /*9640*/  UISETP.EQ.XOR UP1, UPT, UR50, 0x3, !UP0 ;  /* 0x000000033200788c */ /* 0x000fe4000c722a70 */
[----:B------:R-:W-:Y:S02]  /*9650*/  USEL UR53, UR4, URZ, UP0 ;  /* 0x000000ff04357287 */ /* 0x000fe40008000000 */
[----:B------:R-:W-:Y:S04]  /*9660*/  USEL UR5, URZ, 0x1, !UP1 ;  /* 0x00000001ff057887 */ /* 0x000fe8000c800000 */
[----:B------:R-:W-:Y:S01]  /*9670*/  ULOP3.LUT UR58, UR58, UR5, URZ, 0x3c, !UPT ;  /* 0x000000053a3a7292 */ /* 0x000fe2000f8e3cff */
[----:B------:R-:W-:Y:S11]  /*9680*/  @P0 BRA `(.L_x_126) ;  /* 0x0000000000040947 */ /* 0x000ff60003800000 */
[----:B------:R-:W-:Y:S04]  /*9690*/  DEPBAR.LE SB0, 0x1 ;  /* 0x000080400000791a */ /* 0x000fe80000000000 */
.L_x_126:
[----:B------:R-:W-:Y:S05]  /*96a0*/  BSYNC.RECONVERGENT B0 ;  /* 0x0000000000007941 */ /* 0x000fea0003800200 */
.L_x_125:
[----:B------:R-:W-:Y:S01]  /*96b0*/  BAR.SYNC.DEFER_BLOCKING 0x1, 0x80 ;  /* 0x0042000000007b1d */ /* 0x000fe20000010000 */
[----:B------:R-:W-:Y:S01]  /*96c0*/  UISETP.NE.AND UP0, UPT, UR57, -0x2, UPT ;  /* 0xfffffffe3900788c */ /* 0x000fe2000bf05270 */
[----:B------:R-:W-:Y:S08]  /*96d0*/  IADD3 R0, PT, PT, R36, 0x1, RZ ;  /* 0x0000000124007810 */ /* 0x000ff00007ffe0ff */
[----:B------:R-:W-:Y:S05]  /*96e0*/  BRA.U !UP0, `(.L_x_127) ;  /* 0x00000001082c7547 */ /* 0x000fea000b800000 */
[----:B------:R-:W2:Y:S01]  /*96f0*/  S2R R2, SR_CgaCtaId ;  /* 0x0000000000027919 */ /* 0x000ea20000008800 */
[----:B------:R-:W-:Y:S01]  /*9700*/  ISETP.NE.AND P0, PT, R111, RZ, PT ;  /* 0x000000ff6f00720c */ /* 0x000fe20003f05270 */
[----:B------:R-:W-:Y:S01]  /*9710*/  IMAD.U32 R3, RZ, RZ, UR55 ;  /* 0x00000037ff037e24 */ /* 0x000fe2000f8e00ff */
[----:B------:R-:W-:Y:S02]  /*9720*/  UIADD3 UR4, UPT, UPT, UR55, 0x1, URZ ;  /* 0x0000000137047890 */ /* 0x000fe4000fffe0ff */
[----:B------:R-:W-:Y:S02]  /*9730*/  ISETP.NE.U32.OR P0, PT, R109, 0x1, !P0 ;  /* 0x000000016d00780c */ /* 0x000fe40004705470 */
[----:B------:R-:W-:Y:S04]  /*9740*/  UISETP.NE.AND UP0, UPT, UR4, 0x3, UPT ;  /* 0x000000030400788c */ /* 0x000fe8000bf05270 */
[----:B------:R-:W-:Y:S07]  /*9750*/  USEL UR55, UR4, URZ, UP0 ;  /* 0x000000ff04377287 */ /* 0x000fee0008000000 */
[----:B------:R-:W-:Y:S05]  /*9760*/  @P0 LEA R3, R3, UR52, 0x3 ;  /* 0x0000003403030c11 */ /* 0x000fea000f8e18ff */
[----:B------:R-:W-:Y:S05]  /*9770*/  @P0 VIADD R3, R3, 0xb8 ;  /* 0x000000b803030836 */ /* 0x000fea0000000000 */
[----:B--2---:R-:W-:Y:S04]  /*9780*/  @P0 PRMT R2, R2, 0x654, R3 ;  /* 0x0000065402020816 */ /* 0x004fe80000000003 */
[----:B------:R2:W-:Y:S03]  /*9790*/  @P0 SYNCS.ARRIVE.TRANS64.RED.A1T0 RZ, [R2+URZ], RZ ;  /* 0x000000ff02ff09a7 */ /* 0x0005e600081004ff */
.L_x_127:
[----:B------:R-:W-:Y:S01]  /*97a0*/  R2UR UR5, R96 ;  /* 0x00000000600572ca */ /* 0x000fe200000e0000 */
[----:B------:R-:W-:Y:S01]  /*97b0*/  UIADD3 UR57, UPT, UPT, UR57, 0x2, URZ ;  /* 0x0000000239397890 */ /* 0x000fe2000fffe0ff */
[----:B------:R-:W-:Y:S02]  /*97c0*/  R2UR UR4, R97 ;  /* 0x00000000610472ca */ /* 0x000fe400000e0000 */
[----:B------:R-:W-:Y:S02]  /*97d0*/  LOP3.LUT P0, RZ, R82, 0x1, RZ, 0xc0, !PT ;  /* 0x0000000152ff7812 */ /* 0x000fe4000780c0ff */
[----:B------:R-:W-:Y:S02]  /*97e0*/  R2UR UR50, R110 ;  /* 0x000000006e3272ca */ /* 0x000fe400000e0000 */
[----:B------:R-:W-:Y:S02]  /*97f0*/  ISETP.NE.AND P1, PT, R0, 0x2, PT ;  /* 0x000000020000780c */ /* 0x000fe40003f25270 */
[----:B------:R-:W-:Y:S02]  /*9800*/  LOP3.LUT R88, R88, 0x1, RZ, 0x3c, !PT ;  /* 0x0000000158587812 */ /* 0x000fe400078e3cff */
[----:B--2---:R-:W-:Y:S01]  /*9810*/  SEL R2, RZ, 0x1, P1 ;  /* 0x00000001ff027807 */ /* 0x004fe20000800000 */
[----:B------:R-:W-:Y:S01]  /*9820*/  UIADD3 UR22, UPT, UPT, UR36, UR5, URZ ;  /* 0x0000000524167290 */ /* 0x000fe2000fffe0ff */
[----:B------:R-:W-:Y:S01]  /*9830*/  SEL R36, R0, RZ, P1 ;  /* 0x000000ff00247207 */ /* 0x000fe20000800000 */
[----:B------:R-:W-:Y:S01]  /*9840*/  UIADD3 UR29, UPT, UPT, UR37, UR4, URZ ;  /* 0x00000004251d7290 */ /* 0x000fe2000fffe0ff */
[----:B------:R-:W-:Y:S01]  /*9850*/  LOP3.LUT R89, R89, R2, RZ, 0x3c, !PT ;  /* 0x0000000259597212 */ /* 0x000fe200078e3cff */
[----:B------:R-:W-:Y:S10]  /*9860*/  @P0 BRA `(.L_x_128) ;  /* 0xffffffd0001c0947 */ /* 0x000ff4000383ffff */
[----:B------:R-:W-:-:S13]  /*9870*/  R2UR UR4, R98 ;  /* 0x00000000620472ca */ /* 0x000fda00000e0000 */
[----:B------:R-:W-:-:S09]  /*9880*/  UISETP.NE.AND UP0, UPT, UR4, URZ, UPT ;  /* 0x000000ff0400728c */ /* 0x000fd2000bf05270 */
[----:B------:R-:W-:Y:S05]  /*9890*/  BRA.U !UP0, `(.L_x_129) ;  /* 0x0000000108487547 */ /* 0x000fea000b800000 */
[----:B------:R-:W2:Y:S02]  /*98a0*/  LDCU.64 UR4, c[0x0][0x990] ;  /* 0x00013200ff0477ac */ /* 0x000ea40008000a00 */
[----:B--2---:R-:W-:-:S04]  /*98b0*/  UISETP.NE.U32.AND UP0, UPT, UR4, URZ, UPT ;  /* 0x000000ff0400728c */ /* 0x004fc8000bf05070 */
[----:B------:R-:W-:-:S09]  /*98c0*/  UISETP.NE.AND.EX UP0, UPT, UR5, URZ, UPT, UP0 ;  /* 0x000000ff0500728c */ /* 0x000fd2000bf05300 */
[----:B------:R-:W-:Y:S05]  /*98d0*/  BRA.U UP0, `(.L_x_130) ;  /* 0x00000001000c7547 */ /* 0x000fea000b800000 */
[----:B------:R-:W-:-:S13]  /*98e0*/  FSETP.NEU.AND P0, PT, R41, RZ, PT ;  /* 0x000000ff2900720b */ /* 0x000fda0003f0d000 */
[----:B------:R-:W-:Y:S05]  /*98f0*/  @!P0 EXIT ;  /* 0x000000000000894d */ /* 0x000fea0003800000 */
[----:B------:R-:W-:Y:S05]  /*9900*/  BRA `(.L_x_129) ;  /* 0x00000000002c7947 */ /* 0x000fea0003800000 */
.L_x_130:
[----:B------:R-:W-:Y:S01]  /*9910*/  ISETP.NE.AND P0, PT, R108, RZ, PT ;  /* 0x000000ff6c00720c */ /* 0x000fe20003f05270 */
[----:B------:R-:W-:-:S12]  /*9920*/  BSSY.RECONVERGENT B0, `(.L_x_129) ;  /* 0x0000009000007945 */ /* 0x000fd80003800200 */
[----:B------:R-:W-:Y:S05]  /*9930*/  @P0 BRA `(.L_x_131) ;  /* 0x0000000000140947 */ /* 0x000fea0003800000 */
[----:B------:R-:W2:Y:S02]  /*9940*/  LDCU.64 UR4, c[0x0][0x988] ;  /* 0x00013100ff0477ac */ /* 0x000ea40008000a00 */
[----:B--2---:R-:W-:-:S04]  /*9950*/  ISETP.NE.U32.AND P0, PT, RZ, UR4, PT ;  /* 0x00000004ff007c0c */ /* 0x004fc8000bf05070 */
[----:B------:R-:W-:-:S13]  /*9960*/  ISETP.NE.AND.EX P0, PT, RZ, UR5, PT, P0 ;  /* 0x00000005ff007c0c */ /* 0x000fda000bf05300 */
[----:B------:R-:W-:Y:S05]  /*9970*/  @!P0 EXIT ;  /* 0x000000000000894d */ /* 0x000fea0003800000 */
[----:B------:R-:W-:Y:S05]  /*9980*/  BRA `(.L_x_132) ;  /* 0x0000000000087947 */ /* 0x000fea0003800000 */
.L_x_131:
[----:B------:R-:W-:-:S13]  /*9990*/  FSETP.NEU.AND P0, PT, R41, RZ, PT ;  /* 0x000000ff2900720b */ /* 0x000fda0003f0d000 */
[----:B------:R-:W-:Y:S05]  /*99a0*/  @!P0 EXIT ;  /* 0x000000000000894d */ /* 0x000fea0003800000 */
.L_x_132:
[----:B------:R-:W-:Y:S05]  /*99b0*/  BSYNC.RECONVERGENT B0 ;  /* 0x0000000000007941 */ /* 0x000fea0003800200 */
.L_x_129:
[----:B------:R-:W2:Y:S01]  /*99c0*/  S2UR UR5, SR_CgaCtaId ;  /* 0x00000000000579c3 */ /* 0x000ea20000008800 */
[----:B------:R-:W-:Y:S01]  /*99d0*/  ULEA UR4, UR55, UR52, 0x3 ;  /* 0x0000003437047291 */ /* 0x000fe2000f8e18ff */
[----:B------:R-:W-:-:S04]  /*99e0*/  DEPBAR.LE SB0, 0x0 ;  /* 0x000080000000791a */ /* 0x000fc80000000000 */
[----:B------:R-:W-:-:S04]  /*99f0*/  UIADD3 UR4, UPT, UPT, UR4, 0xb8, URZ ;  /* 0x000000b804047890 */ /* 0x000fc8000fffe0ff */
[----:B--2---:R-:W-:-:S09]  /*9a00*/  UPRMT UR4, UR5, 0x654, UR4 ;  /* 0x0000065405047896 */ /* 0x004fd20008000004 */
[----:B------:R-:W-:Y:S01]  /*9a10*/  SYNCS.ARRIVE.TRANS64.RED.A1T0 RZ, [UR4], RZ ;  /* 0x000000ffffff79a7 */ /* 0x000fe20008100404 */
[----:B------:R-:W-:Y:S05]  /*9a20*/  EXIT ;  /* 0x000000000000794d */ /* 0x000fea0003800000 */
.L_x_25:
[----:B------:R-:W-:Y:S07]  /*9a30*/  MOV R0, UR11 ;  /* 0x0000000b00007c02 */ /* 0x000fee0008000f00 */
.L_x_133:
[----:B-1----:R1:W2:Y:S02]  /*9a40*/  SYNCS.PHASECHK.TRANS64.TRYWAIT P0, [R0+URZ+0x50], R5 ;  /* 0x00005005000075a7 */ /* 0x0022a400080011ff */
[----:B--2---:R-:W-:Y:S05]  /*9a50*/  @!P0 NANOSLEEP.SYNCS 0x989680 ;  /* 0x009896800000895d */ /* 0x004fea0003900000 */
[----:B------:R-:W2:Y:S02]  /*9a60*/  @!P0 SYNCS.PHASECHK.TRANS64 P0, [R0+URZ+0x50], R5 ;  /* 0x00005005000085a7 */ /* 0x000ea400080010ff */
[----:B--2---:R-:W-:Y:S05]  /*9a70*/  @!P0 BRA `(.L_x_133) ;  /* 0xfffffffc00f08947 */ /* 0x004fea000383ffff */
[----:B------:R-:W-:Y:S05]  /*9a80*/  BRA `(.L_x_24) ;  /* 0xffffff8400cc7947 */ /* 0x000fea000383ffff */
.L_x_32:
[----:B------:R-:W-:Y:S07]  /*9a90*/  MOV R0, UR11 ;  /* 0x0000000b00007c02 */ /* 0x000fee0008000f00 */
.L_x_134:
[----:B-1----:R1:W2:Y:S02]  /*9aa0*/  SYNCS.PHASECHK.TRANS64.TRYWAIT P0, [R0+URZ+0x50], R5 ;  /* 0x00005005000075a7 */ /* 0x0022a400080011ff */
[----:B--2---:R-:W-:Y:S05]  /*9ab0*/  @!P0 NANOSLEEP.SYNCS 0x989680 ;  /* 0x009896800000895d */ /* 0x004fea0003900000 */
[----:B------:R-:W2:Y:S02]  /*9ac0*/  @!P0 SYNCS.PHASECHK.TRANS64 P0, [R0+URZ+0x50], R5 ;  /* 0x00005005000085a7 */ /* 0x000ea400080010ff */
[----:B--2---:R-:W-:Y:S05]  /*9ad0*/  @!P0 BRA `(.L_x_134) ;  /* 0xfffffffc00f08947 */ /* 0x004fea000383ffff */
[----:B------:R-:W-:Y:S05]  /*9ae0*/  BRA `(.L_x_31) ;  /* 0xffffff8c00507947 */ /* 0x000fea000383ffff */
.L_x_37:
[----:B-1----:R-:W-:-:S07]  /*9af0*/  MOV R0, UR33 ;  /* 0x0000002100007c02 */ /* 0x002fce0008000f00 */
.L_x_135:
[----:B-1----:R1:W2:Y:S02]  /*9b00*/  SYNCS.PHASECHK.TRANS64.TRYWAIT P0, [R0+URZ+0xe0], R3 ;  /* 0x0000e003000075a7 */ /* 0x0022a400080011ff */
[----:B--2---:R-:W-:Y:S05]  /*9b10*/  @!P0 NANOSLEEP.SYNCS 0x989680 ;  /* 0x009896800000895d */ /* 0x004fea0003900000 */
[----:B------:R-:W2:Y:S02]  /*9b20*/  @!P0 SYNCS.PHASECHK.TRANS64 P0, [R0+URZ+0xe0], R3 ;  /* 0x0000e003000085a7 */ /* 0x000ea400080010ff */
[----:B--2---:R-:W-:Y:S05]  /*9b30*/  @!P0 BRA `(.L_x_135) ;  /* 0xfffffffc00f08947 */ /* 0x004fea000383ffff */
[----:B------:R-:W-:Y:S05]  /*9b40*/  BRA `(.L_x_136) ;  /* 0xffffff9000507947 */ /* 0x000fea000383ffff */
.L_x_41:
[----:B------:R-:W-:-:S07]  /*9b50*/  MOV R0, UR4 ;  /* 0x0000000400007c02 */ /* 0x000fce0008000f00 */
.L_x_137:
[----:B-1----:R1:W2:Y:S02]  /*9b60*/  SYNCS.PHASECHK.TRANS64.TRYWAIT P0, [R0+URZ], R3 ;  /* 0x00000003000075a7 */ /* 0x0022a400080011ff */
[----:B--2---:R-:W-:Y:S05]  /*9b70*/  @!P0 NANOSLEEP.SYNCS 0x989680 ;  /* 0x009896800000895d */ /* 0x004fea0003900000 */
[----:B------:R-:W2:Y:S02]  /*9b80*/  @!P0 SYNCS.PHASECHK.TRANS64 P0, [R0+URZ], R3 ;  /* 0x00000003000085a7 */ /* 0x000ea400080010ff */
[----:B--2---:R-:W-:Y:S05]  /*9b90*/  @!P0 BRA `(.L_x_137) ;  /* 0xfffffffc00f08947 */ /* 0x004fea000383ffff */
[----:B------:R-:W-:Y:S05]  /*9ba0*/  BRA `(.L_x_138) ;  /* 0xffffff9400e47947 */ /* 0x000fea000383ffff */
.L_x_42:
[----:B------:R-:W-:-:S07]  /*9bb0*/  MOV R0, UR5 ;  /* 0x0000000500007c02 */ /* 0x000fce0008000f00 */
.L_x_139:
[----:B-1----:R1:W2:Y:S02]  /*9bc0*/  SYNCS.PHASECHK.TRANS64.TRYWAIT P0, [R0+URZ], R3 ;  /* 0x00000003000075a7 */ /* 0x0022a400080011ff */
[----:B--2---:R-:W-:Y:S05]  /*9bd0*/  @!P0 NANOSLEEP.SYNCS 0x989680 ;  /* 0x009896800000895d */ /* 0x004fea0003900000 */
[----:B------:R-:W2:Y:S02]  /*9be0*/  @!P0 SYNCS.PHASECHK.TRANS64 P0, [R0+URZ], R3 ;  /* 0x00000003000085a7 */ /* 0x000ea400080010ff */
[----:B--2---:R-:W-:Y:S05]  /*9bf0*/  @!P0 BRA `(.L_x_139) ;  /* 0xfffffffc00f08947 */ /* 0x004fea000383ffff */
[----:B------:R-:W-:Y:S05]  /*9c00*/  BRA `(.L_x_140) ;  /* 0xffffff9400f47947 */ /* 0x000fea000383ffff */
.L_x_43:
[----:B------:R-:W-:-:S07]  /*9c10*/  MOV R0, UR5 ;  /* 0x0000000500007c02 */ /* 0x000fce0008000f00 */
.L_x_141:
[----:B-1----:R1:W2:Y:S02]  /*9c20*/  SYNCS.PHASECHK.TRANS64.TRYWAIT P0, [R0+URZ], R3 ;  /* 0x00000003000075a7 */ /* 0x0022a400080011ff */
[----:B--2---:R-:W-:Y:S05]  /*9c30*/  @!P0 NANOSLEEP.SYNCS 0x989680 ;  /* 0x009896800000895d */ /* 0x004fea0003900000 */
[----:B------:R-:W2:Y:S02]  /*9c40*/  @!P0 SYNCS.PHASECHK.TRANS64 P0, [R0+URZ], R3 ;  /* 0x00000003000085a7 */ /* 0x000ea400080010ff */
[----:B--2---:R-:W-:Y:S05]  /*9c50*/  @!P0 BRA `(.L_x_141) ;  /* 0xfffffffc00f08947 */ /* 0x004fea000383ffff */
[----:B------:R-:W-:Y:S05]  /*9c60*/  BRA `(.L_x_142) ;  /* 0xffffff9800047947 */ /* 0x000fea000383ffff */
.L_x_44:
[----:B------:R-:W-:-:S07]  /*9c70*/  MOV R0, UR5 ;  /* 0x0000000500007c02 */ /* 0x000fce0008000f00 */
.L_x_143:
[----:B-1----:R1:W2:Y:S02]  /*9c80*/  SYNCS.PHASECHK.TRANS64.TRYWAIT P0, [R0+URZ], R3 ;  /* 0x00000003000075a7 */ /* 0x0022a400080011ff */
[----:B--2---:R-:W-:Y:S05]  /*9c90*/  @!P0 NANOSLEEP.SYNCS 0x989680 ;  /* 0x009896800000895d */ /* 0x004fea0003900000 */
[----:B------:R-:W2:Y:S02]  /*9ca0*/  @!P0 SYNCS.PHASECHK.TRANS64 P0, [R0+URZ], R3 ;  /* 0x00000003000085a7 */ /* 0x000ea400080010ff */
[----:B--2---:R-:W-:Y:S05]  /*9cb0*/  @!P0 BRA `(.L_x_143) ;  /* 0xfffffffc00f08947 */ /* 0x004fea000383ffff */
[----:B------:R-:W-:Y:S05]  /*9cc0*/  BRA `(.L_x_144) ;  /* 0xffffff9800147947 */ /* 0x000fea000383ffff */
.L_x_45:
[----:B------:R-:W-:-:S07]  /*9cd0*/  MOV R0, UR5 ;  /* 0x0000000500007c02 */ /* 0x000fce0008000f00 */
.L_x_145:
[----:B-1----:R1:W2:Y:S02]  /*9ce0*/  SYNCS.PHASECHK.TRANS64.TRYWAIT P0, [R0+URZ], R3 ;  /* 0x00000003000075a7 */ /* 0x0022a400080011ff */
[----:B--2---:R-:W-:Y:S05]  /*9cf0*/  @!P0 NANOSLEEP.SYNCS 0x989680 ;  /* 0x009896800000895d */ /* 0x004fea0003900000 */
[----:B------:R-:W2:Y:S02]  /*9d00*/  @!P0 SYNCS.PHASECHK.TRANS64 P0, [R0+URZ], R3 ;  /* 0x00000003000085a7 */ /* 0x000ea400080010ff */
[----:B--2---:R-:W-:Y:S05]  /*9d10*/  @!P0 BRA `(.L_x_145) ;  /* 0xfffffffc00f08947 */ /* 0x004fea000383ffff */
[----:B------:R-:W-:Y:S05]  /*9d20*/  BRA `(.L_x_146) ;  /* 0xffffff9800247947 */ /* 0x000fea000383ffff */
.L_x_46:
[----:B------:R-:W-:-:S07]  /*9d30*/  MOV R0, UR5 ;  /* 0x0000000500007c02 */ /* 0x000fce0008000f00 */
.L_x_147:
[----:B-1----:R1:W2:Y:S02]  /*9d40*/  SYNCS.PHASECHK.TRANS64.TRYWAIT P0, [R0+URZ], R3 ;  /* 0x00000003000075a7 */ /* 0x0022a400080011ff */
[----:B--2---:R-:W-:Y:S05]  /*9d50*/  @!P0 NANOSLEEP.SYNCS 0x989680 ;  /* 0x009896800000895d */ /* 0x004fea0003900000 */
[----:B------:R-:W2:Y:S02]  /*9d60*/  @!P0 SYNCS.PHASECHK.TRANS64 P0, [R0+URZ], R3 ;  /* 0x00000003000085a7 */ /* 0x000ea400080010ff */
[----:B--2---:R-:W-:Y:S05]  /*9d70*/  @!P0 BRA `(.L_x_147) ;  /* 0xfffffffc00f08947 */ /* 0x004fea000383ffff */
[----:B------:R-:W-:Y:S05]  /*9d80*/  BRA `(.L_x_148) ;  /* 0xffffff9800347947 */ /* 0x000fea000383ffff */
.L_x_47:
[----:B------:R-:W-:-:S07]  /*9d90*/  MOV R0, UR5 ;  /* 0x0000000500007c02 */ /* 0x000fce0008000f00 */
.L_x_149:
[----:B-1----:R1:W2:Y:S02]  /*9da0*/  SYNCS.PHASECHK.TRANS64.TRYWAIT P0, [R0+URZ], R3 ;  /* 0x00000003000075a7 */ /* 0x0022a400080011ff */
[----:B--2---:R-:W-:Y:S05]  /*9db0*/  @!P0 NANOSLEEP.SYNCS 0x989680 ;  /* 0x009896800000895d */ /* 0x004fea0003900000 */
[----:B------:R-:W2:Y:S02]  /*9dc0*/  @!P0 SYNCS.PHASECHK.TRANS64 P0, [R0+URZ], R3 ;  /* 0x00000003000085a7 */ /* 0x000ea400080010ff */
[----:B--2---:R-:W-:Y:S05]  /*9dd0*/  @!P0 BRA `(.L_x_149) ;  /* 0xfffffffc00f08947 */ /* 0x004fea000383ffff */
[----:B------:R-:W-:Y:S05]  /*9de0*/  BRA `(.L_x_150) ;  /* 0xffffff9800447947 */ /* 0x000fea000383ffff */
.L_x_48:
[----:B------:R-:W-:-:S07]  /*9df0*/  MOV R0, UR5 ;  /* 0x0000000500007c02 */ /* 0x000fce0008000f00 */
.L_x_151:
[----:B-1----:R1:W2:Y:S02]  /*9e00*/  SYNCS.PHASECHK.TRANS64.TRYWAIT P0, [R0+URZ], R3 ;  /* 0x00000003000075a7 */ /* 0x0022a400080011ff */
[----:B--2---:R-:W-:Y:S05]  /*9e10*/  @!P0 NANOSLEEP.SYNCS 0x989680 ;  /* 0x009896800000895d */ /* 0x004fea0003900000 */
[----:B------:R-:W2:Y:S02]  /*9e20*/  @!P0 SYNCS.PHASECHK.TRANS64 P0, [R0+URZ], R3 ;  /* 0x00000003000085a7 */ /* 0x000ea400080010ff */
[----:B--2---:R-:W-:Y:S05]  /*9e30*/  @!P0 BRA `(.L_x_151) ;  /* 0xfffffffc00f08947 */ /* 0x004fea000383ffff */
[----:B------:R-:W-:Y:S05]  /*9e40*/  BRA `(.L_x_152) ;  /* 0xffffff9800547947 */ /* 0x000fea000383ffff */
.L_x_49:
[----:B------:R-:W-:-:S07]  /*9e50*/  MOV R0, UR5 ;  /* 0x0000000500007c02 */ /* 0x000fce0008000f00 */
.L_x_153:
[----:B-1----:R1:W2:Y:S02]  /*9e60*/  SYNCS.PHASECHK.TRANS64.TRYWAIT P0, [R0+URZ], R3 ;  /* 0x00000003000075a7 */ /* 0x0022a400080011ff */
[----:B--2---:R-:W-:Y:S05]  /*9e70*/  @!P0 NANOSLEEP.SYNCS 0x989680 ;  /* 0x009896800000895d */ /* 0x004fea0003900000 */
[----:B------:R-:W2:Y:S02]  /*9e80*/  @!P0 SYNCS.PHASECHK.TRANS64 P0, [R0+URZ], R3 ;  /* 0x00000003000085a7 */ /* 0x000ea400080010ff */
[----:B--2---:R-:W-:Y:S05]  /*9e90*/  @!P0 BRA `(.L_x_153) ;  /* 0xfffffffc00f08947 */ /* 0x004fea000383ffff */
[----:B------:R-:W-:Y:S05]  /*9ea0*/  BRA `(.L_x_154) ;  /* 0xffffff9800647947 */ /* 0x000fea000383ffff */
.L_x_52:
[----:B------:R-:W-:-:S07]  /*9eb0*/  MOV R4, UR4 ;  /* 0x0000000400047c02 */ /* 0x000fce0008000f00 */
.L_x_155:
[----:B--2---:R2:W3:Y:S02]  /*9ec0*/  SYNCS.PHASECHK.TRANS64.TRYWAIT P1, [R4+URZ+0xe8], R7 ;  /* 0x0000e807040075a7 */ /* 0x0044e400080211ff */
[----:B---3--:R-:W-:Y:S05]  /*9ed0*/  @!P1 NANOSLEEP.SYNCS 0x989680 ;  /* 0x009896800000995d */ /* 0x008fea0003900000 */
[----:B------:R-:W3:Y:S02]  /*9ee0*/  @!P1 SYNCS.PHASECHK.TRANS64 P1, [R4+URZ+0xe8], R7 ;  /* 0x0000e807040095a7 */ /* 0x000ee400080210ff */
[----:B---3--:R-:W-:Y:S05]  /*9ef0*/  @!P1 BRA `(.L_x_155) ;  /* 0xfffffffc00f09947 */ /* 0x008fea000383ffff */
[----:B------:R-:W-:Y:S05]  /*9f00*/  BRA `(.L_x_156) ;  /* 0xffffff9800d47947 */ /* 0x000fea000383ffff */
.L_x_53:
[----:B--2---:R-:W-:-:S07]  /*9f10*/  MOV R4, UR4 ;  /* 0x0000000400047c02 */ /* 0x004fce0008000f00 */
.L_x_157:
[----:B--2---:R2:W3:Y:S02]  /*9f20*/  SYNCS.PHASECHK.TRANS64.TRYWAIT P1, [R4+URZ+0xe0], R5 ;  /* 0x0000e005040075a7 */ /* 0x0044e400080211ff */
[----:B---3--:R-:W-:Y:S05]  /*9f30*/  @!P1 NANOSLEEP.SYNCS 0x989680 ;  /* 0x009896800000995d */ /* 0x008fea0003900000 */
[----:B------:R-:W3:Y:S02]  /*9f40*/  @!P1 SYNCS.PHASECHK.TRANS64 P1, [R4+URZ+0xe0], R5 ;  /* 0x0000e005040095a7 */ /* 0x000ee400080210ff */
[----:B---3--:R-:W-:Y:S05]  /*9f50*/  @!P1 BRA `(.L_x_157) ;  /* 0xfffffffc00f09947 */ /* 0x008fea000383ffff */
[----:B------:R-:W-:Y:S05]  /*9f60*/  BRA `(.L_x_158) ;  /* 0xffffff9800dc7947 */ /* 0x000fea000383ffff */
.L_x_63:
[----:B--2---:R-:W-:-:S04]  /*9f70*/  MOV R5, UR5 ;  /* 0x0000000500057c02 */ /* 0x004fc80008000f00 */
[----:B------:R2:W3:Y:S03]  /*9f80*/  SYNCS.PHASECHK.TRANS64.TRYWAIT P0, [R5+URZ+0x8], R6 ;  /* 0x00000806050075a7 */ /* 0x0004e600080011ff */
[----:B---3--:R-:W-:Y:S05]  /*9f90*/  @!P0 NANOSLEEP.SYNCS 0x989680 ;  /* 0x009896800000895d */ /* 0x008fea0003900000 */
[----:B------:R-:W3:Y:S02]  /*9fa0*/  @!P0 SYNCS.PHASECHK.TRANS64 P0, [R5+URZ+0x8], R6 ;  /* 0x00000806050085a7 */ /* 0x000ee400080010ff */
[----:B---3--:R-:W-:Y:S05]  /*9fb0*/  @!P0 BRA `(.L_x_63) ;  /* 0xfffffffc00ec8947 */ /* 0x008fea000383ffff */
[----:B------:R-:W-:Y:S05]  /*9fc0*/  BRA `(.L_x_62) ;  /* 0xffffff9c00a87947 */ /* 0x000fea000383ffff */
.L_x_65:
[----:B------:R-:W-:Y:S01]  /*9fd0*/  BSSY B0, `(.L_x_159) ;  /* 0x0000006000007945 */ /* 0x000fe20003800000 */
[----:B------:R-:W-:-:S07]  /*9fe0*/  MOV R15, 0xffffffff ;  /* 0xffffffff000f7802 */ /* 0x000fce0000000f00 */
[----:B-12--5:R-:W-:Y:S05]  /*9ff0*/  WARPSYNC.COLLECTIVE R15, `(.L_x_160) ;  /* 0x000000000f0c7348 */ /* 0x026fea0003c00000 */
[----:B------:R-:W-:Y:S02]  /*a000*/  ELECT P6, UR79, PT ;  /* 0x00000000004f782f */ /* 0x000fe400038c0000 */
[----:B------:R-:W-:Y:S01]  /*a010*/  MOV R14, UR79 ;  /* 0x0000004f000e7c02 */ /* 0x000fe20008000f00 */
[----:B-12--5:R-:W-:Y:S10]  /*a020*/  ENDCOLLECTIVE ;  /* 0x000000000000791b */ /* 0x026ff40003800000 */
.L_x_160:
[----:B------:R-:W-:Y:S05]  /*a030*/  BSYNC B0 ;  /* 0x0000000000007941 */ /* 0x000fea0003800000 */
.L_x_159:
[----:B------:R-:W-:Y:S05]  /*a040*/  BRA `(.L_x_161) ;  /* 0xffffff9c00d87947 */ /* 0x000fea000383ffff */
.L_x_67:
[----:B--2---:R-:W-:-:S04]  /*a050*/  MOV R3, UR5 ;  /* 0x0000000500037c02 */ /* 0x004fc80008000f00 */
[----:B------:R2:W3:Y:S03]  /*a060*/  SYNCS.PHASECHK.TRANS64.TRYWAIT P0, [R3+URZ+0x8], R4 ;  /* 0x00000804030075a7 */ /* 0x0004e600080011ff */
[----:B---3--:R-:W-:Y:S05]  /*a070*/  @!P0 NANOSLEEP.SYNCS 0x989680 ;  /* 0x009896800000895d */ /* 0x008fea0003900000 */
[----:B------:R-:W3:Y:S02]  /*a080*/  @!P0 SYNCS.PHASECHK.TRANS64 P0, [R3+URZ+0x8], R4 ;  /* 0x00000804030085a7 */ /* 0x000ee400080010ff */
[----:B---3--:R-:W-:Y:S05]  /*a090*/  @!P0 BRA `(.L_x_67) ;  /* 0xfffffffc00ec8947 */ /* 0x008fea000383ffff */
[----:B------:R-:W-:Y:S05]  /*a0a0*/  BRA `(.L_x_66) ;  /* 0xffffff9c00dc7947 */ /* 0x000fea000383ffff */
.L_x_68:
[----:B------:R-:W-:-:S07]  /*a0b0*/  MOV R0, UR21 ;  /* 0x0000001500007c02 */ /* 0x000fce0008000f00 */
.L_x_162:
[----:B-1----:R1:W2:Y:S02]  /*a0c0*/  SYNCS.PHASECHK.TRANS64.TRYWAIT P0, [R0+URZ+0xe0], R5 ;  /* 0x0000e005000075a7 */ /* 0x0022a400080011ff */
[----:B--2---:R-:W-:Y:S05]  /*a0d0*/  @!P0 NANOSLEEP.SYNCS 0x989680 ;  /* 0x009896800000895d */ /* 0x004fea0003900000 */
[----:B------:R-:W2:Y:S02]  /*a0e0*/  @!P0 SYNCS.PHASECHK.TRANS64 P0, [R0+URZ+0xe0], R5 ;  /* 0x0000e005000085a7 */ /* 0x000ea400080010ff */
[----:B--2---:R-:W-:Y:S05]  /*a0f0*/  @!P0 BRA `(.L_x_162) ;  /* 0xfffffffc00f08947 */ /* 0x004fea000383ffff */
[----:B------:R-:W-:Y:S05]  /*a100*/  BRA `(.L_x_163) ;  /* 0xffffffa000cc7947 */ /* 0x000fea000383ffff */
.L_x_70:
[----:B------:R-:W-:-:S07]  /*a110*/  MOV R0, UR26 ;  /* 0x0000001a00007c02 */ /* 0x000fce0008000f00 */
.L_x_164:
[----:B--2---:R2:W3:Y:S02]  /*a120*/  SYNCS.PHASECHK.TRANS64.TRYWAIT P0, [R0+URZ+0x100], R9 ;  /* 0x00010009000075a7 */ /* 0x0044e400080011ff */
[----:B---3--:R-:W-:Y:S05]  /*a130*/  @!P0 NANOSLEEP.SYNCS 0x989680 ;  /* 0x009896800000895d */ /* 0x008fea0003900000 */
[----:B------:R-:W3:Y:S02]  /*a140*/  @!P0 SYNCS.PHASECHK.TRANS64 P0, [R0+URZ+0x100], R9 ;  /* 0x00010009000085a7 */ /* 0x000ee400080010ff */
[----:B---3--:R-:W-:Y:S05]  /*a150*/  @!P0 BRA `(.L_x_164) ;  /* 0xfffffffc00f08947 */ /* 0x008fea000383ffff */
[----:B------:R-:W-:Y:S05]  /*a160*/  BRA `(.L_x_69) ;  /* 0xffffffa000e87947 */ /* 0x000fea000383ffff */
.L_x_74:
[----:B--2---:R-:W-:Y:S07]  /*a170*/  MOV R0, UR17 ;  /* 0x0000001100007c02 */ /* 0x004fee0008000f00 */
.L_x_165:
[----:B--2---:R2:W3:Y:S02]  /*a180*/  SYNCS.PHASECHK.TRANS64.TRYWAIT P0, [R0+URZ], R9 ;  /* 0x00000009000075a7 */ /* 0x0044e400080011ff */
[----:B---3--:R-:W-:Y:S05]  /*a190*/  @!P0 NANOSLEEP.SYNCS 0x989680 ;  /* 0x009896800000895d */ /* 0x008fea0003900000 */
[----:B------:R-:W3:Y:S02]  /*a1a0*/  @!P0 SYNCS.PHASECHK.TRANS64 P0, [R0+URZ], R9 ;  /* 0x00000009000085a7 */ /* 0x000ee400080010ff */
[----:B---3--:R-:W-:Y:S05]  /*a1b0*/  @!P0 BRA `(.L_x_165) ;  /* 0xfffffffc00f08947 */ /* 0x008fea000383ffff */
[----:B------:R-:W-:Y:S05]  /*a1c0*/  BRA `(.L_x_73) ;  /* 0xffffffa400207947 */ /* 0x000fea000383ffff */
.L_x_78:
[----:B-1----:R-:W-:-:S07]  /*a1d0*/  MOV R0, UR4 ;  /* 0x0000000400007c02 */ /* 0x002fce0008000f00 */
.L_x_166:
[----:B-1----:R1:W2:Y:S02]  /*a1e0*/  SYNCS.PHASECHK.TRANS64.TRYWAIT P0, [R0+URZ], R5 ;  /* 0x00000005000075a7 */ /* 0x0022a400080011ff */
[----:B--2---:R-:W-:Y:S05]  /*a1f0*/  @!P0 NANOSLEEP.SYNCS 0x989680 ;  /* 0x009896800000895d */ /* 0x004fea0003900000 */
[----:B------:R-:W2:Y:S02]  /*a200*/  @!P0 SYNCS.PHASECHK.TRANS64 P0, [R0+URZ], R5 ;  /* 0x00000005000085a7 */ /* 0x000ea400080010ff */
[----:B--2---:R-:W-:Y:S05]  /*a210*/  @!P0 BRA `(.L_x_166) ;  /* 0xfffffffc00f08947 */ /* 0x004fea000383ffff */
[----:B------:R-:W-:Y:S05]  /*a220*/  BRA `(.L_x_167) ;  /* 0xffffffa800207947 */ /* 0x000fea000383ffff */
.L_x_81:
[----:B------:R-:W-:-:S07]  /*a230*/  MOV R0, UR21 ;  /* 0x0000001500007c02 */ /* 0x000fce0008000f00 */
.L_x_168:
[----:B-1----:R1:W2:Y:S02]  /*a240*/  SYNCS.PHASECHK.TRANS64.TRYWAIT P1, [R0+URZ+0x110], R5 ;  /* 0x00011005000075a7 */ /* 0x0022a400080211ff */
[----:B--2---:R-:W-:Y:S05]  /*a250*/  @!P1 NANOSLEEP.SYNCS 0x989680 ;  /* 0x009896800000995d */ /* 0x004fea0003900000 */
[----:B------:R-:W2:Y:S02]  /*a260*/  @!P1 SYNCS.PHASECHK.TRANS64 P1, [R0+URZ+0x110], R5 ;  /* 0x00011005000095a7 */ /* 0x000ea400080210ff */
[----:B--2---:R-:W-:Y:S05]  /*a270*/  @!P1 BRA `(.L_x_168) ;  /* 0xfffffffc00f09947 */ /* 0x004fea000383ffff */
[----:B------:R-:W-:Y:S05]  /*a280*/  BRA `(.L_x_169) ;  /* 0xffffffa8006c7947 */ /* 0x000fea000383ffff */
.L_x_86:
[----:B------:R-:W-:Y:S07]  /*a290*/  MOV R0, UR24 ;  /* 0x0000001800007c02 */ /* 0x000fee0008000f00 */
.L_x_170:
[----:B-1----:R1:W2:Y:S02]  /*a2a0*/  SYNCS.PHASECHK.TRANS64.TRYWAIT P0, [R0+URZ+0xe0], R3 ;  /* 0x0000e003000075a7 */ /* 0x0022a400080011ff */
[----:B--2---:R-:W-:Y:S05]  /*a2b0*/  @!P0 NANOSLEEP.SYNCS 0x989680 ;  /* 0x009896800000895d */ /* 0x004fea0003900000 */
[----:B------:R-:W2:Y:S02]  /*a2c0*/  @!P0 SYNCS.PHASECHK.TRANS64 P0, [R0+URZ+0xe0], R3 ;  /* 0x0000e003000085a7 */ /* 0x000ea400080010ff */
[----:B--2---:R-:W-:Y:S05]  /*a2d0*/  @!P0 BRA `(.L_x_170) ;  /* 0xfffffffc00f08947 */ /* 0x004fea000383ffff */
[----:B------:R-:W-:Y:S05]  /*a2e0*/  BRA `(.L_x_171) ;  /* 0xffffffb000307947 */ /* 0x000fea000383ffff */
.L_x_89:
[----:B------:R-:W-:Y:S07]  /*a2f0*/  MOV R3, UR24 ;  /* 0x0000001800037c02 */ /* 0x000fee0008000f00 */
.L_x_172:
[----:B-1----:R1:W2:Y:S02]  /*a300*/  SYNCS.PHASECHK.TRANS64.TRYWAIT P1, [R3+URZ+0xd8], R12 ;  /* 0x0000d80c030075a7 */ /* 0x0022a400080211ff */
[----:B--2---:R-:W-:Y:S05]  /*a310*/  @!P1 NANOSLEEP.SYNCS 0x989680 ;  /* 0x009896800000995d */ /* 0x004fea0003900000 */
[----:B------:R-:W2:Y:S02]  /*a320*/  @!P1 SYNCS.PHASECHK.TRANS64 P1, [R3+URZ+0xd8], R12 ;  /* 0x0000d80c030095a7 */ /* 0x000ea400080210ff */
[----:B--2---:R-:W-:Y:S05]  /*a330*/  @!P1 BRA `(.L_x_172) ;  /* 0xfffffffc00f09947 */ /* 0x004fea000383ffff */
[----:B------:R-:W-:Y:S05]  /*a340*/  BRA `(.L_x_88) ;  /* 0xffffffb4008c7947 */ /* 0x000fea000383ffff */
.L_x_92:
[----:B------:R-:W-:Y:S07]  /*a350*/  MOV R0, UR5 ;  /* 0x0000000500007c02 */ /* 0x000fee0008000f00 */
.L_x_173:
[----:B-1----:R1:W2:Y:S02]  /*a360*/  SYNCS.PHASECHK.TRANS64.TRYWAIT P1, [R0+URZ+0xb8], R3 ;  /* 0x0000b803000075a7 */ /* 0x0022a400080211ff */
[----:B--2---:R-:W-:Y:S05]  /*a370*/  @!P1 NANOSLEEP.SYNCS 0x989680 ;  /* 0x009896800000995d */ /* 0x004fea0003900000 */
[----:B------:R-:W2:Y:S02]  /*a380*/  @!P1 SYNCS.PHASECHK.TRANS64 P1, [R0+URZ+0xb8], R3 ;  /* 0x0000b803000095a7 */ /* 0x000ea400080210ff */
[----:B--2---:R-:W-:Y:S05]  /*a390*/  @!P1 BRA `(.L_x_173) ;  /* 0xfffffffc00f09947 */ /* 0x004fea000383ffff */
[----:B------:R-:W-:Y:S05]  /*a3a0*/  BRA `(.L_x_174) ;  /* 0xffffffb800fc7947 */ /* 0x000fea000383ffff */
.L_x_93:
[----:B------:R-:W-:Y:S07]  /*a3b0*/  MOV R0, UR4 ;  /* 0x0000000400007c02 */ /* 0x000fee0008000f00 */
.L_x_175:
[----:B-1----:R1:W2:Y:S02]  /*a3c0*/  SYNCS.PHASECHK.TRANS64.TRYWAIT P0, [R0+URZ+0xb8], R3 ;  /* 0x0000b803000075a7 */ /* 0x0022a400080011ff */
[----:B--2---:R-:W-:Y:S05]  /*a3d0*/  @!P0 NANOSLEEP.SYNCS 0x989680 ;  /* 0x009896800000895d */ /* 0x004fea0003900000 */
[----:B------:R-:W2:Y:S02]  /*a3e0*/  @!P0 SYNCS.PHASECHK.TRANS64 P0, [R0+URZ+0xb8], R3 ;  /* 0x0000b803000085a7 */ /* 0x000ea400080010ff */
[----:B--2---:R-:W-:Y:S05]  /*a3f0*/  @!P0 BRA `(.L_x_175) ;  /* 0xfffffffc00f08947 */ /* 0x004fea000383ffff */
[----:B------:R-:W-:Y:S05]  /*a400*/  BRA `(.L_x_176) ;  /* 0xffffffbc00707947 */ /* 0x000fea000383ffff */
.L_x_95:
[----:B------:R-:W-:-:S07]  /*a410*/  MOV R0, UR4 ;  /* 0x0000000400007c02 */ /* 0x000fce0008000f00 */
.L_x_177:
[----:B-1----:R1:W3:Y:S02]  /*a420*/  SYNCS.PHASECHK.TRANS64.TRYWAIT P0, [R0+URZ], R3 ;  /* 0x00000003000075a7 */ /* 0x0022e400080011ff */
[----:B---3--:R-:W-:Y:S05]  /*a430*/  @!P0 NANOSLEEP.SYNCS 0x989680 ;  /* 0x009896800000895d */ /* 0x008fea0003900000 */
[----:B------:R-:W3:Y:S02]  /*a440*/  @!P0 SYNCS.PHASECHK.TRANS64 P0, [R0+URZ], R3 ;  /* 0x00000003000085a7 */ /* 0x000ee400080010ff */
[----:B---3--:R-:W-:Y:S05]  /*a450*/  @!P0 BRA `(.L_x_177) ;  /* 0xfffffffc00f08947 */ /* 0x008fea000383ffff */
[----:B------:R-:W-:Y:S05]  /*a460*/  BRA `(.L_x_178) ;  /* 0xffffffbc00fc7947 */ /* 0x000fea000383ffff */
.L_x_96:
[----:B------:R-:W-:-:S07]  /*a470*/  MOV R0, UR5 ;  /* 0x0000000500007c02 */ /* 0x000fce0008000f00 */
.L_x_179:
[----:B-1----:R1:W3:Y:S02]  /*a480*/  SYNCS.PHASECHK.TRANS64.TRYWAIT P0, [R0+URZ], R3 ;  /* 0x00000003000075a7 */ /* 0x0022e400080011ff */
[----:B---3--:R-:W-:Y:S05]  /*a490*/  @!P0 NANOSLEEP.SYNCS 0x989680 ;  /* 0x009896800000895d */ /* 0x008fea0003900000 */
[----:B------:R-:W3:Y:S02]  /*a4a0*/  @!P0 SYNCS.PHASECHK.TRANS64 P0, [R0+URZ], R3 ;  /* 0x00000003000085a7 */ /* 0x000ee400080010ff */
[----:B---3--:R-:W-:Y:S05]  /*a4b0*/  @!P0 BRA `(.L_x_179) ;  /* 0xfffffffc00f08947 */ /* 0x008fea000383ffff */
[----:B------:R-:W-:Y:S05]  /*a4c0*/  BRA `(.L_x_180) ;  /* 0xffffffc000087947 */ /* 0x000fea000383ffff */
.L_x_98:
[----:B------:R-:W-:Y:S07]  /*a4d0*/  MOV R0, UR52 ;  /* 0x0000003400007c02 */ /* 0x000fee0008000f00 */
.L_x_181:
[----:B-1----:R1:W2:Y:S02]  /*a4e0*/  SYNCS.PHASECHK.TRANS64.TRYWAIT P0, [R0+URZ+0xe0], R3 ;  /* 0x0000e003000075a7 */ /* 0x0022a400080011ff */
[----:B--2---:R-:W-:Y:S05]  /*a4f0*/  @!P0 NANOSLEEP.SYNCS 0x989680 ;  /* 0x009896800000895d */ /* 0x004fea0003900000 */
[----:B------:R-:W2:Y:S02]  /*a500*/  @!P0 SYNCS.PHASECHK.TRANS64 P0, [R0+URZ+0xe0], R3 ;  /* 0x0000e003000085a7 */ /* 0x000ea400080010ff */
[----:B--2---:R-:W-:Y:S05]  /*a510*/  @!P0 BRA `(.L_x_181) ;  /* 0xfffffffc00f08947 */ /* 0x004fea000383ffff */
[----:B------:R-:W-:Y:S05]  /*a520*/  BRA `(.L_x_182) ;  /* 0xffffffc000f87947 */ /* 0x000fea000383ffff */
.L_x_108:
[----:B-1----:R1:W3:Y:S02]  /*a530*/  SYNCS.PHASECHK.TRANS64.TRYWAIT P1, [R0+URZ+0xa0], R3 ;  /* 0x0000a003000075a7 */ /* 0x0022e400080211ff */
[----:B---3--:R-:W-:Y:S05]  /*a540*/  @!P1 NANOSLEEP.SYNCS 0x989680 ;  /* 0x009896800000995d */ /* 0x008fea0003900000 */
[----:B------:R-:W3:Y:S02]  /*a550*/  @!P1 SYNCS.PHASECHK.TRANS64 P1, [R0+URZ+0xa0], R3 ;  /* 0x0000a003000095a7 */ /* 0x000ee400080210ff */
[----:B---3--:R-:W-:Y:S05]  /*a560*/  @!P1 BRA `(.L_x_108) ;  /* 0xfffffffc00f09947 */ /* 0x008fea000383ffff */
[----:B------:R-:W-:Y:S05]  /*a570*/  BRA `(.L_x_107) ;  /* 0xffffffd8001c7947 */ /* 0x000fea000383ffff */
.L_x_110:
[----:B-1----:R1:W4:Y:S02]  /*a580*/  SYNCS.PHASECHK.TRANS64.TRYWAIT P1, [R103+URZ+0xf0], R4 ;  /* 0x0000f004670075a7 */ /* 0x00232400080211ff */
[----:B----4-:R-:W-:Y:S05]  /*a590*/  @!P1 NANOSLEEP.SYNCS 0x989680 ;  /* 0x009896800000995d */ /* 0x010fea0003900000 */
[----:B------:R-:W4:Y:S02]  /*a5a0*/  @!P1 SYNCS.PHASECHK.TRANS64 P1, [R103+URZ+0xf0], R4 ;  /* 0x0000f004670095a7 */ /* 0x000f2400080210ff */
[----:B----4-:R-:W-:Y:S05]  /*a5b0*/  @!P1 BRA `(.L_x_110) ;  /* 0xfffffffc00f09947 */ /* 0x010fea000383ffff */
[----:B------:R-:W-:Y:S05]  /*a5c0*/  BRA `(.L_x_109) ;  /* 0xffffffd800507947 */ /* 0x000fea000383ffff */
.L_x_121:
[----:B--2---:R2:W4:Y:S02]  /*a5d0*/  SYNCS.PHASECHK.TRANS64.TRYWAIT P1, [R3+URZ+0xa0], R46 ;  /* 0x0000a02e030075a7 */ /* 0x00452400080211ff */
[----:B----4-:R-:W-:Y:S05]  /*a5e0*/  @!P1 NANOSLEEP.SYNCS 0x989680 ;  /* 0x009896800000995d */ /* 0x010fea0003900000 */
[----:B------:R-:W4:Y:S02]  /*a5f0*/  @!P1 SYNCS.PHASECHK.TRANS64 P1, [R3+URZ+0xa0], R46 ;  /* 0x0000a02e030095a7 */ /* 0x000f2400080210ff */
[----:B----4-:R-:W-:Y:S05]  /*a600*/  @!P1 BRA `(.L_x_121) ;  /* 0xfffffffc00f09947 */ /* 0x010fea000383ffff */
[----:B------:R-:W-:Y:S05]  /*a610*/  BRA `(.L_x_120) ;  /* 0xffffffe400487947 */ /* 0x000fea000383ffff */
        .weak           $__internal_0_$__cuda_sm10x_tcgen05_guardrail_trap_col_being_dealloced_not_returned_by_alloc
        .type           $__internal_0_$__cuda_sm10x_tcgen05_guardrail_trap_col_being_dealloced_not_returned_by_alloc,@function
        .size           $__internal_0_$__cuda_sm10x_tcgen05_guardrail_trap_col_being_dealloced_not_returned_by_alloc,($__internal_1_$__cuda_sm10x_tcgen05_guardrail_trap_phase_invalid_during_alloc - $__internal_0_$__cuda_sm10x_tcgen05_guardrail_trap_col_being_dealloced_not_returned_by_alloc)
$__internal_0_$__cuda_sm10x_tcgen05_guardrail_trap_col_being_dealloced_not_returned_by_alloc:
[----:B------:R-:W-:Y:S05]  /*a620*/  BPT.TRAP 0x1 ;  /* 0x000000040000795c */ /* 0x000fea0000300000 */
[----:B------:R-:W-:-:S04]  /*a630*/  HFMA2 R3, -RZ, RZ, 0, 0 ;  /* 0x00000000ff037431 */ /* 0x000fc800000001ff */
[----:B------:R-:W-:Y:S05]  /*a640*/  RET.REL.NODEC R2 `(_ZN7cutlass13device_kernelINS_4conv6kernel13ConvUniversalINS1_16ConvProblemShapeILNS1_8OperatorE2ELi3EEENS1_10collective14CollectiveConvINS1_47MainloopSm100TmaUmmaWarpSpecializedImplicitGemmILS5_2ELi10ELi3ELi1ELi2EN4cute5tupleIJNSA_1CILi2EEENSC_ILi1EEESE_EEEEENSB_IJNSC_ILi256EEENSB_IJNSC_ILi64EEEEEESJ_EEENS_6half_tESL_NSA_8TiledMMAINSA_8MMA_AtomIJNSA_26SM100_MMA_F16BF16_2x1SM_SSISL_SL_fLi256ELi64ELNSA_4UMMA5MajorE1ELSQ_1ELNSP_7ScaleInE0ELSR_0EEEEEENSA_6LayoutINSB_IJSE_SE_SE_EEENSB_IJNSC_ILi0EEESW_SW_EEEEENSB_IJNSA_10UnderscoreESZ_SZ_EEEEENS7_6detail27Sm100ImplicitGemmTileTraitsINSA_18SM100_TMA_2SM_LOADENSA_14ComposedLayoutINSA_7SwizzleILi3ELi4ELi3EEENSA_18smem_ptr_flag_bitsILi16EEENSU_INSB_IJSI_NSC_ILi8EEEEEENSB_IJSE_SI_EEEEEEEvEENS13_INSA_25SM100_TMA_2SM_LOAD_IM2COLENS15_INS16_ILi2ELi4ELi3EEES19_NSU_INSB_IJNSC_ILi32EEES1A_EEENSB_IJSE_S1I_EEEEEEEvEEEENS_8epilogue10collective18CollectiveEpilogueINS1P_23Sm100TmaWarpSpecializedILi3ELi2ELi32ELb1ELb0EEEJNSB_IJNSC_ILi128EEESJ_SJ_EEENSB_IJNSU_IS1U_SE_EENSU_IS1I_SE_EEEEESL_NSB_IJlNSB_IJSE_lllEEESW_EEESL_S20_NS1P_6fusion15FusionCallbacksIS1T_NS21_17LinearCombinationISL_fSL_fLNS_15FloatRoundStyleE2EEES1V_S1Y_JEEENSA_5SM1004TMEM4LOAD26SM100_TMEM_LOAD_32dp32b32xENSA_13SM90_TMA_LOADENS15_IS1H_S19_NSU_INSB_IJS1A_S1I_EEENSB_IJS1I_SE_EEEEEEENSA_39AutoVectorizingCopyWithAssumedAlignmentILi128EEENSA_14SM90_TMA_STOREES2F_S2H_S2H_EEEvvEEEEvNT_6ParamsE) ;  /* 0xffffff58026c7950 */ /* 0x000fea0003c3ffff */
        .weak           $__internal_1_$__cuda_sm10x_tcgen05_guardrail_trap_phase_invalid_during_alloc
        .type           $__internal_1_$__cuda_sm10x_tcgen05_guardrail_trap_phase_invalid_during_alloc,@function
        .size           $__internal_1_$__cuda_sm10x_tcgen05_guardrail_trap_phase_invalid_during_alloc,($__internal_2_$__cuda_sm10x_tcgen05_guardrail_trap_unallocated_columns_being_dealloced - $__internal_1_$__cuda_sm10x_tcgen05_guardrail_trap_phase_invalid_during_alloc)
$__internal_1_$__cuda_sm10x_tcgen05_guardrail_trap_phase_invalid_during_alloc:
[----:B------:R-:W-:Y:S05]  /*a650*/  BPT.TRAP 0x1 ;  /* 0x000000040000795c */ /* 0x000fea0000300000 */
[----:B------:R-:W-:-:S04]  /*a660*/  MOV R5, 0x0 ;  /* 0x0000000000057802 */ /* 0x000fc80000000f00 */
[----:B------:R-:W-:Y:S05]  /*a670*/  RET.REL.NODEC R4 `(_ZN7cutlass13device_kernelINS_4conv6kernel13ConvUniversalINS1_16ConvProblemShapeILNS1_8OperatorE2ELi3EEENS1_10collective14CollectiveConvINS1_47MainloopSm100TmaUmmaWarpSpecializedImplicitGemmILS5_2ELi10ELi3ELi1ELi2EN4cute5tupleIJNSA_1CILi2EEENSC_ILi1EEESE_EEEEENSB_IJNSC_ILi256EEENSB_IJNSC_ILi64EEEEEESJ_EEENS_6half_tESL_NSA_8TiledMMAINSA_8MMA_AtomIJNSA_26SM100_MMA_F16BF16_2x1SM_SSISL_SL_fLi256ELi64ELNSA_4UMMA5MajorE1ELSQ_1ELNSP_7ScaleInE0ELSR_0EEEEEENSA_6LayoutINSB_IJSE_SE_SE_EEENSB_IJNSC_ILi0EEESW_SW_EEEEENSB_IJNSA_10UnderscoreESZ_SZ_EEEEENS7_6detail27Sm100ImplicitGemmTileTraitsINSA_18SM100_TMA_2SM_LOADENSA_14ComposedLayoutINSA_7SwizzleILi3ELi4ELi3EEENSA_18smem_ptr_flag_bitsILi16EEENSU_INSB_IJSI_NSC_ILi8EEEEEENSB_IJSE_SI_EEEEEEEvEENS13_INSA_25SM100_TMA_2SM_LOAD_IM2COLENS15_INS16_ILi2ELi4ELi3EEES19_NSU_INSB_IJNSC_ILi32EEES1A_EEENSB_IJSE_S1I_EEEEEEEvEEEENS_8epilogue10collective18CollectiveEpilogueINS1P_23Sm100TmaWarpSpecializedILi3ELi2ELi32ELb1ELb0EEEJNSB_IJNSC_ILi128EEESJ_SJ_EEENSB_IJNSU_IS1U_SE_EENSU_IS1I_SE_EEEEESL_NSB_IJlNSB_IJSE_lllEEESW_EEESL_S20_NS1P_6fusion15FusionCallbacksIS1T_NS21_17LinearCombinationISL_fSL_fLNS_15FloatRoundStyleE2EEES1V_S1Y_JEEENSA_5SM1004TMEM4LOAD26SM100_TMEM_LOAD_32dp32b32xENSA_13SM90_TMA_LOADENS15_IS1H_S19_NSU_INSB_IJS1A_S1I_EEENSB_IJS1I_SE_EEEEEEENSA_39AutoVectorizingCopyWithAssumedAlignmentILi128EEENSA_14SM90_TMA_STOREES2F_S2H_S2H_EEEvvEEEEvNT_6ParamsE) ;  /* 0xffffff5804607950 */ /* 0x000fea0003c3ffff */
        .weak           $__internal_2_$__cuda_sm10x_tcgen05_guardrail_trap_unallocated_columns_being_dealloced
        .type           $__internal_2_$__cuda_sm10x_tcgen05_guardrail_trap_unallocated_columns_being_dealloced,@function
        .size           $__internal_2_$__cuda_sm10x_tcgen05_guardrail_trap_unallocated_columns_being_dealloced,(.L_x_184 - $__internal_2_$__cuda_sm10x_tcgen05_guardrail_trap_unallocated_columns_being_dealloced)
$__internal_2_$__cuda_sm10x_tcgen05_guardrail_trap_unallocated_columns_being_dealloced:
[----:B------:R-:W-:Y:S05]  /*a680*/  BPT.TRAP 0x1 ;  /* 0x000000040000795c */ /* 0x000fea0000300000 */
[----:B------:R-:W-:-:S04]  /*a690*/  HFMA2 R3, -RZ, RZ, 0, 0 ;  /* 0x00000000ff037431 */ /* 0x000fc800000001ff */
[----:B------:R-:W-:Y:S05]  /*a6a0*/  RET.REL.NODEC R2 `(_ZN7cutlass13device_kernelINS_4conv6kernel13ConvUniversalINS1_16ConvProblemShapeILNS1_8OperatorE2ELi3EEENS1_10collective14CollectiveConvINS1_47MainloopSm100TmaUmmaWarpSpecializedImplicitGemmILS5_2ELi10ELi3ELi1ELi2EN4cute5tupleIJNSA_1CILi2EEENSC_ILi1EEESE_EEEEENSB_IJNSC_ILi256EEENSB_IJNSC_ILi64EEEEEESJ_EEENS_6half_tESL_NSA_8TiledMMAINSA_8MMA_AtomIJNSA_26SM100_MMA_F16BF16_2x1SM_SSISL_SL_fLi256ELi64ELNSA_4UMMA5MajorE1ELSQ_1ELNSP_7ScaleInE0ELSR_0EEEEEENSA_6LayoutINSB_IJSE_SE_SE_EEENSB_IJNSC_ILi0EEESW_SW_EEEEENSB_IJNSA_10UnderscoreESZ_SZ_EEEEENS7_6detail27Sm100ImplicitGemmTileTraitsINSA_18SM100_TMA_2SM_LOADENSA_14ComposedLayoutINSA_7SwizzleILi3ELi4ELi3EEENSA_18smem_ptr_flag_bitsILi16EEENSU_INSB_IJSI_NSC_ILi8EEEEEENSB_IJSE_SI_EEEEEEEvEENS13_INSA_25SM100_TMA_2SM_LOAD_IM2COLENS15_INS16_ILi2ELi4ELi3EEES19_NSU_INSB_IJNSC_ILi32EEES1A_EEENSB_IJSE_S1I_EEEEEEEvEEEENS_8epilogue10collective18CollectiveEpilogueINS1P_23Sm100TmaWarpSpecializedILi3ELi2ELi32ELb1ELb0EEEJNSB_IJNSC_ILi128EEESJ_SJ_EEENSB_IJNSU_IS1U_SE_EENSU_IS1I_SE_EEEEESL_NSB_IJlNSB_IJSE_lllEEESW_EEESL_S20_NS1P_6fusion15FusionCallbacksIS1T_NS21_17LinearCombinationISL_fSL_fLNS_15FloatRoundStyleE2EEES1V_S1Y_JEEENSA_5SM1004TMEM4LOAD26SM100_TMEM_LOAD_32dp32b32xENSA_13SM90_TMA_LOADENS15_IS1H_S19_NSU_INSB_IJS1A_S1I_EEENSB_IJS1I_SE_EEEEEEENSA_39AutoVectorizingCopyWithAssumedAlignmentILi128EEENSA_14SM90_TMA_STOREES2F_S2H_S2H_EEEvvEEEEvNT_6ParamsE) ;  /* 0xffffff5802547950 */ /* 0x000fea0003c3ffff */
.L_x_183:
[----:B------:R-:W-:-:S00]  /*a6b0*/  BRA `(.L_x_183) ;  /* 0xfffffffc00fc7947 */ /* 0x000fc0000383ffff */
[----:B------:R-:W-:-:S00]  /*a6c0*/  NOP ;  /* 0x0000000000007918 */ /* 0x000fc00000000000 */
        /* <DEDUP_REMOVED lines=11> */
.L_x_184:


//--------------------- .nv.global.init           --------------------------
	.section	.nv.global.init,"aw",@progbits
.nv.global.init:
	.type		$str$29,@object
	.size		$str$29,($str$30 - $str$29)
$str$29:
        /*0000*/ 	.byte	0x28, 0x61, 0x64, 0x64, 0x72, 0x65, 0x73, 0x73, 0x20, 0x26, 0x20, 0x6d, 0x61, 0x73, 0x6b, 0x29
        /*0010*/ 	.byte	0x20, 0x3d, 0x3d, 0x20, 0x30, 0x00
	.type		$str$30,@object
	.size		$str$30,($str$28 - $str$30)
$str$30:
        /*0016*/ 	.byte	0x2f, 0x74, 0x6d, 0x70, 0x2f, 0x63, 0x75, 0x74, 0x6c, 0x61, 0x73, 0x73, 0x5f, 0x73, 0x77, 0x65
        /*0026*/ 	.byte	0x65, 0x70, 0x5f, 0x73, 0x72, 0x63, 0x2f, 0x69, 0x6e, 0x63, 0x6c, 0x75, 0x64, 0x65, 0x2f, 0x63
        /*0036*/ 	.byte	0x75, 0x74, 0x65, 0x2f, 0x70, 0x6f, 0x69, 0x6e, 0x74, 0x65, 0x72, 0x5f, 0x66, 0x6c, 0x61, 0x67
        /*0046*/ 	.byte	0x67, 0x65, 0x64, 0x2e, 0x68, 0x70, 0x70, 0x00
	.type		$str$28,@object
	.size		$str$28,($str$27 - $str$28)
$str$28:
        /*004e*/ 	.byte	0x2f, 0x74, 0x6d, 0x70, 0x2f, 0x63, 0x75, 0x74, 0x6c, 0x61, 0x73, 0x73, 0x5f, 0x73, 0x77, 0x65
        /*005e*/ 	.byte	0x65, 0x70, 0x5f, 0x73, 0x72, 0x63, 0x2f, 0x69, 0x6e, 0x63, 0x6c, 0x75, 0x64, 0x65, 0x2f, 0x63
        /*006e*/ 	.byte	0x75, 0x74, 0x65, 0x2f, 0x61, 0x74, 0x6f, 0x6d, 0x2f, 0x63, 0x6f, 0x70, 0x79, 0x5f, 0x74, 0x72
        /*007e*/ 	.byte	0x61, 0x69, 0x74, 0x73, 0x5f, 0x73, 0x6d, 0x31, 0x30, 0x30, 0x2e, 0x68, 0x70, 0x70, 0x00
	.type		$str$27,@object
	.size		$str$27,(__unnamed_1 - $str$27)
$str$27:
        /*008d*/ 	.byte	0x28, 0x28, 0x75, 0x69, 0x6e, 0x74, 0x33, 0x32, 0x5f, 0x74, 0x28, 0x74, 0x68, 0x72, 0x65, 0x61
        /*009d*/ 	.byte	0x64, 0x49, 0x64, 0x78, 0x2e, 0x78, 0x29, 0x20, 0x2f, 0x20, 0x33, 0x32, 0x29, 0x20, 0x25, 0x20
        /*00ad*/ 	.byte	0x34, 0x29, 0x20, 0x3d, 0x3d, 0x20, 0x28, 0x28, 0x28, 0x74, 0x6d, 0x65, 0x6d, 0x5f, 0x61, 0x64
        /*00bd*/ 	.byte	0x64, 0x72, 0x20, 0x3e, 0x3e, 0x20, 0x31, 0x36, 0x29, 0x20, 0x2f, 0x20, 0x33, 0x32, 0x29, 0x20
        /*00cd*/ 	.byte	0x25, 0x20, 0x34, 0x29, 0x00
	.type		__unnamed_1,@object
	.size		__unnamed_1,(__unnamed_2 - __unnamed_1)
__unnamed_1:
        /*00d2*/ 	.byte	0x61, 0x75, 0x74, 0x6f, 0x20, 0x63, 0x75, 0x74, 0x65, 0x3a, 0x3a, 0x61, 0x73, 0x5f, 0x70, 0x6f
        /* <DEDUP_REMOVED lines=24> */
        /*0262*/ 	.byte	0x3e, 0x3e, 0x3e, 0x3e, 0x5d, 0x00
	.type		__unnamed_2,@object
	.size		__unnamed_2,(.L_2 - __unnamed_2)
__unnamed_2:
        /* <DEDUP_REMOVED lines=42> */
        /*0508*/ 	.byte	0x3e, 0x3e, 0x5d, 0x00
.L_2:


//--------------------- .nv.shared._ZN7cutlass13device_kernelINS_4conv6kernel13ConvUniversalINS1_16ConvProblemShapeILNS1_8OperatorE2ELi3EEENS1_10collective14CollectiveConvINS1_47MainloopSm100TmaUmmaWarpSpecializedImplicitGemmILS5_2ELi10ELi3ELi1ELi2EN4cute5tupleIJNSA_1CILi2EEENSC_ILi1EEESE_EEEEENSB_IJNSC_ILi256EEENSB_IJNSC_ILi64EEEEEESJ_EEENS_6half_tESL_NSA_8TiledMMAINSA_8MMA_AtomIJNSA_26SM100_MMA_F16BF16_2x1SM_SSISL_SL_fLi256ELi64ELNSA_4UMMA5MajorE1ELSQ_1ELNSP_7ScaleInE0ELSR_0EEEEEENSA_6LayoutINSB_IJSE_SE_SE_EEENSB_IJNSC_ILi0EEESW_SW_EEEEENSB_IJNSA_10UnderscoreESZ_SZ_EEEEENS7_6detail27Sm100ImplicitGemmTileTraitsINSA_18SM100_TMA_2SM_LOADENSA_14ComposedLayoutINSA_7SwizzleILi3ELi4ELi3EEENSA_18smem_ptr_flag_bitsILi16EEENSU_INSB_IJSI_NSC_ILi8EEEEEENSB_IJSE_SI_EEEEEEEvEENS13_INSA_25SM100_TMA_2SM_LOAD_IM2COLENS15_INS16_ILi2ELi4ELi3EEES19_NSU_INSB_IJNSC_ILi32EEES1A_EEENSB_IJSE_S1I_EEEEEEEvEEEENS_8epilogue10collective18CollectiveEpilogueINS1P_23Sm100TmaWarpSpecializedILi3ELi2ELi32ELb1ELb0EEEJNSB_IJNSC_ILi128EEESJ_SJ_EEENSB_IJNSU_IS1U_SE_EENSU_IS1I_SE_EEEEESL_NSB_IJlNSB_IJSE_lllEEESW_EEESL_S20_NS1P_6fusion15FusionCallbacksIS1T_NS21_17LinearCombinationISL_fSL_fLNS_15FloatRoundStyleE2EEES1V_S1Y_JEEENSA_5SM1004TMEM4LOAD26SM100_TMEM_LOAD_32dp32b32xENSA_13SM90_TMA_LOADENS15_IS1H_S19_NSU_INSB_IJS1A_S1I_EEENSB_IJS1I_SE_EEEEEEENSA_39AutoVectorizingCopyWithAssumedAlignmentILi128EEENSA_14SM90_TMA_STOREES2F_S2H_S2H_EEEvvEEEEvNT_6ParamsE --------------------------
	.section	.nv.shared._ZN7cutlass13device_kernelINS_4conv6kernel13ConvUniversalINS1_16ConvProblemShapeILNS1_8OperatorE2ELi3EEENS1_10collective14CollectiveConvINS1_47MainloopSm100TmaUmmaWarpSpecializedImplicitGemmILS5_2ELi10ELi3ELi1ELi2EN4cute5tupleIJNSA_1CILi2EEENSC_ILi1EEESE_EEEEENSB_IJNSC_ILi256EEENSB_IJNSC_ILi64EEEEEESJ_EEENS_6half_tESL_NSA_8TiledMMAINSA_8MMA_AtomIJNSA_26SM100_MMA_F16BF16_2x1SM_SSISL_SL_fLi256ELi64ELNSA_4UMMA5MajorE1ELSQ_1ELNSP_7ScaleInE0ELSR_0EEEEEENSA_6LayoutINSB_IJSE_SE_SE_EEENSB_IJNSC_ILi0EEESW_SW_EEEEENSB_IJNSA_10UnderscoreESZ_SZ_EEEEENS7_6detail27Sm100ImplicitGemmTileTraitsINSA_18SM100_TMA_2SM_LOADENSA_14ComposedLayoutINSA_7SwizzleILi3ELi4ELi3EEENSA_18smem_ptr_flag_bitsILi16EEENSU_INSB_IJSI_NSC_ILi8EEEEEENSB_IJSE_SI_EEEEEEEvEENS13_INSA_25SM100_TMA_2SM_LOAD_IM2COLENS15_INS16_ILi2ELi4ELi3EEES19_NSU_INSB_IJNSC_ILi32EEES1A_EEENSB_IJSE_S1I_EEEEEEEvEEEENS_8epilogue10collective18CollectiveEpilogueINS1P_23Sm100TmaWarpSpecializedILi3ELi2ELi32ELb1ELb0EEEJNSB_IJNSC_ILi128EEESJ_SJ_EEENSB_IJNSU_IS1U_SE_EENSU_IS1I_SE_EEEEESL_NSB_IJlNSB_IJSE_lllEEESW_EEESL_S20_NS1P_6fusion15FusionCallbacksIS1T_NS21_17LinearCombinationISL_fSL_fLNS_15FloatRoundStyleE2EEES1V_S1Y_JEEENSA_5SM1004TMEM4LOAD26SM100_TMEM_LOAD_32dp32b32xENSA_13SM90_TMA_LOADENS15_IS1H_S19_NSU_INSB_IJS1A_S1I_EEENSB_IJS1I_SE_EEEEEEENSA_39AutoVectorizingCopyWithAssumedAlignmentILi128EEENSA_14SM90_TMA_STOREES2F_S2H_S2H_EEEvvEEEEvNT_6ParamsE,"aw",@nobits
	.sectionflags	@""
	.align	16
	.zero		1024


//--------------------- .nv.shared.reserved.0     --------------------------
	.section	.nv.shared.reserved.0,"aw",@nobits
	.weak		__nv_reservedSMEM_offset_0_alias
	.size		__nv_reservedSMEM_offset_0_alias, 0, 64
	.other		__nv_reservedSMEM_offset_0_alias,@"STO_CUDA_RESERVED_SHARED STV_DEFAULT"
__nv_reservedSMEM_offset_0_alias:
	.zero		0
.nv.shared.reserved.0:
	.zero		64
	.weak		__nv_reservedSMEM_tcgen05_partition
	.type		__nv_reservedSMEM_tcgen05_partition,@object
	.size		__nv_reservedSMEM_tcgen05_partition,(.L_0 - __nv_reservedSMEM_tcgen05_partition)
__nv_reservedSMEM_tcgen05_partition:
	.zero		32
.L_0:


//--------------------- .nv.global                --------------------------
	.section	.nv.global,"aw",@nobits
.nv.global:
	.type		_ZN39_INTERNAL_eee0b0a8_4_k_cu_a77371e2_32044cute1_E,@object
	.size		_ZN39_INTERNAL_eee0b0a8_4_k_cu_a77371e2_32044cute1_E,(_ZN39_INTERNAL_eee0b0a8_4_k_cu_a77371e2_32044cuda3std3__45__cpo6cbeginE - _ZN39_INTERNAL_eee0b0a8_4_k_cu_a77371e2_32044cute1_E)
_ZN39_INTERNAL_eee0b0a8_4_k_cu_a77371e2_32044cute1_E:
	.zero		1
	.type		_ZN39_INTERNAL_eee0b0a8_4_k_cu_a77371e2_32044cuda3std3__45__cpo6cbeginE,@object
	.size		_ZN39_INTERNAL_eee0b0a8_4_k_cu_a77371e2_32044cuda3std3__45__cpo6cbeginE,(_ZN39_INTERNAL_eee0b0a8_4_k_cu_a77371e2_32044cuda3std3__48in_placeE - _ZN39_INTERNAL_eee0b0a8_4_k_cu_a77371e2_32044cuda3std3__45__cpo6cbeginE)
_ZN39_INTERNAL_eee0b0a8_4_k_cu_a77371e2_32044cuda3std3__45__cpo6cbeginE:
	.zero		1
	.type		_ZN39_INTERNAL_eee0b0a8_4_k_cu_a77371e2_32044cuda3std3__48in_placeE,@object
	.size		_ZN39_INTERNAL_eee0b0a8_4_k_cu_a77371e2_32044cuda3std3__48in_placeE,(_ZN39_INTERNAL_eee0b0a8_4_k_cu_a77371e2_32044cuda3std6ranges3__45__cpo9iter_moveE - _ZN39_INTERNAL_eee0b0a8_4_k_cu_a77371e2_32044cuda3std3__48in_placeE)
_ZN39_INTERNAL_eee0b0a8_4_k_cu_a77371e2_32044cuda3std3__48in_placeE:
	.zero		1
	.type		_ZN39_INTERNAL_eee0b0a8_4_k_cu_a77371e2_32044cuda3std6ranges3__45__cpo9iter_moveE,@object
	.size		_ZN39_INTERNAL_eee0b0a8_4_k_cu_a77371e2_32044cuda3std6ranges3__45__cpo9iter_moveE,(_ZN39_INTERNAL_eee0b0a8_4_k_cu_a77371e2_32044cuda3std3__45__cpo5beginE - _ZN39_INTERNAL_eee0b0a8_4_k_cu_a77371e2_32044cuda3std6ranges3__45__cpo9iter_moveE)
_ZN39_INTERNAL_eee0b0a8_4_k_cu_a77371e2_32044cuda3std6ranges3__45__cpo9iter_moveE:
	.zero		1
	.type		_ZN39_INTERNAL_eee0b0a8_4_k_cu_a77371e2_32044cuda3std3__45__cpo5beginE,@object
	.size		_ZN39_INTERNAL_eee0b0a8_4_k_cu_a77371e2_32044cuda3std3__45__cpo5beginE,(_ZN39_INTERNAL_eee0b0a8_4_k_cu_a77371e2_32044cuda3std3__441_GLOBAL__N__eee0b0a8_4_k_cu_a77371e2_32046ignoreE - _ZN39_INTERNAL_eee0b0a8_4_k_cu_a77371e2_32044cuda3std3__45__cpo5beginE)
_ZN39_INTERNAL_eee0b0a8_4_k_cu_a77371e2_32044cuda3std3__45__cpo5beginE:
	.zero		1
	.type		_ZN39_INTERNAL_eee0b0a8_4_k_cu_a77371e2_32044cuda3std3__441_GLOBAL__N__eee0b0a8_4_k_cu_a77371e2_32046ignoreE,@object
	.size		_ZN39_INTERNAL_eee0b0a8_4_k_cu_a77371e2_32044cuda3std3__441_GLOBAL__N__eee0b0a8_4_k_cu_a77371e2_32046ignoreE,(_ZN39_INTERNAL_eee0b0a8_4_k_cu_a77371e2_32044cute7productE - _ZN39_INTERNAL_eee0b0a8_4_k_cu_a77371e2_32044cuda3std3__441_GLOBAL__N__eee0b0a8_4_k_cu_a77371e2_32046ignoreE)
_ZN39_INTERNAL_eee0b0a8_4_k_cu_a77371e2_32044cuda3std3__441_GLOBAL__N__eee0b0a8_4_k_cu_a77371e2_32046ignoreE:
	.zero		1
	.type		_ZN39_INTERNAL_eee0b0a8_4_k_cu_a77371e2_32044cute7productE,@object
	.size		_ZN39_INTERNAL_eee0b0a8_4_k_cu_a77371e2_32044cute7productE,(_ZN39_INTERNAL_eee0b0a8_4_k_cu_a77371e2_32044cuda3std3__45__cpo3endE - _ZN39_INTERNAL_eee0b0a8_4_k_cu_a77371e2_32044cute7productE)
_ZN39_INTERNAL_eee0b0a8_4_k_cu_a77371e2_32044cute7productE:
	.zero		1
	.type		_ZN39_INTERNAL_eee0b0a8_4_k_cu_a77371e2_32044cuda3std3__45__cpo3endE,@object
	.size		_ZN39_INTERNAL_eee0b0a8_4_k_cu_a77371e2_32044cuda3std3__45__cpo3endE,(_ZN39_INTERNAL_eee0b0a8_4_k_cu_a77371e2_32044cuda3std3__419piecewise_constructE - _ZN39_INTERNAL_eee0b0a8_4_k_cu_a77371e2_32044cuda3std3__45__cpo3endE)
_ZN39_INTERNAL_eee0b0a8_4_k_cu_a77371e2_32044cuda3std3__45__cpo3endE:
	.zero		1
	.type		_ZN39_INTERNAL_eee0b0a8_4_k_cu_a77371e2_32044cuda3std3__419piecewise_constructE,@object
	.size		_ZN39_INTERNAL_eee0b0a8_4_k_cu_a77371e2_32044cuda3std3__419piecewise_constructE,(_ZN39_INTERNAL_eee0b0a8_4_k_cu_a77371e2_32044cuda3std3__45__cpo4cendE - _ZN39_INTERNAL_eee0b0a8_4_k_cu_a77371e2_32044cuda3std3__419piecewise_constructE)
_ZN39_INTERNAL_eee0b0a8_4_k_cu_a77371e2_32044cuda3std3__419piecewise_constructE:
	.zero		1
	.type		_ZN39_INTERNAL_eee0b0a8_4_k_cu_a77371e2_32044cuda3std3__45__cpo4cendE,@object
	.size		_ZN39_INTERNAL_eee0b0a8_4_k_cu_a77371e2_32044cuda3std3__45__cpo4cendE,(_ZN39_INTERNAL_eee0b0a8_4_k_cu_a77371e2_32044cuda3std6ranges3__45__cpo4swapE - _ZN39_INTERNAL_eee0b0a8_4_k_cu_a77371e2_32044cuda3std3__45__cpo4cendE)
_ZN39_INTERNAL_eee0b0a8_4_k_cu_a77371e2_32044cuda3std3__45__cpo4cendE:
	.zero		1
	.type		_ZN39_INTERNAL_eee0b0a8_4_k_cu_a77371e2_32044cuda3std6ranges3__45__cpo4swapE,@object
	.size		_ZN39_INTERNAL_eee0b0a8_4_k_cu_a77371e2_32044cuda3std6ranges3__45__cpo4swapE,(.L_10 - _ZN39_INTERNAL_eee0b0a8_4_k_cu_a77371e2_32044cuda3std6ranges3__45__cpo4swapE)
_ZN39_INTERNAL_eee0b0a8_4_k_cu_a77371e2_32044cuda3std6ranges3__45__cpo4swapE:
	.zero		1
.L_10:


//--------------------- .nv.constant0._ZN7cutlass13device_kernelINS_4conv6kernel13ConvUniversalINS1_16ConvProblemShapeILNS1_8OperatorE2ELi3EEENS1_10collective14CollectiveConvINS1_47MainloopSm100TmaUmmaWarpSpecializedImplicitGemmILS5_2ELi10ELi3ELi1ELi2EN4cute5tupleIJNSA_1CILi2EEENSC_ILi1EEESE_EEEEENSB_IJNSC_ILi256EEENSB_IJNSC_ILi64EEEEEESJ_EEENS_6half_tESL_NSA_8TiledMMAINSA_8MMA_AtomIJNSA_26SM100_MMA_F16BF16_2x1SM_SSISL_SL_fLi256ELi64ELNSA_4UMMA5MajorE1ELSQ_1ELNSP_7ScaleInE0ELSR_0EEEEEENSA_6LayoutINSB_IJSE_SE_SE_EEENSB_IJNSC_ILi0EEESW_SW_EEEEENSB_IJNSA_10UnderscoreESZ_SZ_EEEEENS7_6detail27Sm100ImplicitGemmTileTraitsINSA_18SM100_TMA_2SM_LOADENSA_14ComposedLayoutINSA_7SwizzleILi3ELi4ELi3EEENSA_18smem_ptr_flag_bitsILi16EEENSU_INSB_IJSI_NSC_ILi8EEEEEENSB_IJSE_SI_EEEEEEEvEENS13_INSA_25SM100_TMA_2SM_LOAD_IM2COLENS15_INS16_ILi2ELi4ELi3EEES19_NSU_INSB_IJNSC_ILi32EEES1A_EEENSB_IJSE_S1I_EEEEEEEvEEEENS_8epilogue10collective18CollectiveEpilogueINS1P_23Sm100TmaWarpSpecializedILi3ELi2ELi32ELb1ELb0EEEJNSB_IJNSC_ILi128EEESJ_SJ_EEENSB_IJNSU_IS1U_SE_EENSU_IS1I_SE_EEEEESL_NSB_IJlNSB_IJSE_lllEEESW_EEESL_S20_NS1P_6fusion15FusionCallbacksIS1T_NS21_17LinearCombinationISL_fSL_fLNS_15FloatRoundStyleE2EEES1V_S1Y_JEEENSA_5SM1004TMEM4LOAD26SM100_TMEM_LOAD_32dp32b32xENSA_13SM90_TMA_LOADENS15_IS1H_S19_NSU_INSB_IJS1A_S1I_EEENSB_IJS1I_SE_EEEEEEENSA_39AutoVectorizingCopyWithAssumedAlignmentILi128EEENSA_14SM90_TMA_STOREES2F_S2H_S2H_EEEvvEEEEvNT_6ParamsE --------------------------
	.section	.nv.constant0._ZN7cutlass13device_kernelINS_4conv6kernel13ConvUniversalINS1_16ConvProblemShapeILNS1_8OperatorE2ELi3EEENS1_10collective14CollectiveConvINS1_47MainloopSm100TmaUmmaWarpSpecializedImplicitGemmILS5_2ELi10ELi3ELi1ELi2EN4cute5tupleIJNSA_1CILi2EEENSC_ILi1EEESE_EEEEENSB_IJNSC_ILi256EEENSB_IJNSC_ILi64EEEEEESJ_EEENS_6half_tESL_NSA_8TiledMMAINSA_8MMA_AtomIJNSA_26SM100_MMA_F16BF16_2x1SM_SSISL_SL_fLi256ELi64ELNSA_4UMMA5MajorE1ELSQ_1ELNSP_7ScaleInE0ELSR_0EEEEEENSA_6LayoutINSB_IJSE_SE_SE_EEENSB_IJNSC_ILi0EEESW_SW_EEEEENSB_IJNSA_10UnderscoreESZ_SZ_EEEEENS7_6detail27Sm100ImplicitGemmTileTraitsINSA_18SM100_TMA_2SM_LOADENSA_14ComposedLayoutINSA_7SwizzleILi3ELi4ELi3EEENSA_18smem_ptr_flag_bitsILi16EEENSU_INSB_IJSI_NSC_ILi8EEEEEENSB_IJSE_SI_EEEEEEEvEENS13_INSA_25SM100_TMA_2SM_LOAD_IM2COLENS15_INS16_ILi2ELi4ELi3EEES19_NSU_INSB_IJNSC_ILi32EEES1A_EEENSB_IJSE_S1I_EEEEEEEvEEEENS_8epilogue10collective18CollectiveEpilogueINS1P_23Sm100TmaWarpSpecializedILi3ELi2ELi32ELb1ELb0EEEJNSB_IJNSC_ILi128EEESJ_SJ_EEENSB_IJNSU_IS1U_SE_EENSU_IS1I_SE_EEEEESL_NSB_IJlNSB_IJSE_lllEEESW_EEESL_S20_NS1P_6fusion15FusionCallbacksIS1T_NS21_17LinearCombinationISL_fSL_fLNS_15FloatRoundStyleE2EEES1V_S1Y_JEEENSA_5SM1004TMEM4LOAD26SM100_TMEM_LOAD_32dp32b32xENSA_13SM90_TMA_LOADENS15_IS1H_S19_NSU_INSB_IJS1A_S1I_EEENSB_IJS1I_SE_EEEEEEENSA_39AutoVectorizingCopyWithAssumedAlignmentILi128EEENSA_14SM90_TMA_STOREES2F_S2H_S2H_EEEvvEEEEvNT_6ParamsE,"a",@progbits
	.sectionflags	@""
	.align	4
.nv.constant0._ZN7cutlass13device_kernelINS_4conv6kernel13ConvUniversalINS1_16ConvProblemShapeILNS1_8OperatorE2ELi3EEENS1_10collective14CollectiveConvINS1_47MainloopSm100TmaUmmaWarpSpecializedImplicitGemmILS5_2ELi10ELi3ELi1ELi2EN4cute5tupleIJNSA_1CILi2EEENSC_ILi1EEESE_EEEEENSB_IJNSC_ILi256EEENSB_IJNSC_ILi64EEEEEESJ_EEENS_6half_tESL_NSA_8TiledMMAINSA_8MMA_AtomIJNSA_26SM100_MMA_F16BF16_2x1SM_SSISL_SL_fLi256ELi64ELNSA_4UMMA5MajorE1ELSQ_1ELNSP_7ScaleInE0ELSR_0EEEEEENSA_6LayoutINSB_IJSE_SE_SE_EEENSB_IJNSC_ILi0EEESW_SW_EEEEENSB_IJNSA_10UnderscoreESZ_SZ_EEEEENS7_6detail27Sm100ImplicitGemmTileTraitsINSA_18SM100_TMA_2SM_LOADENSA_14ComposedLayoutINSA_7SwizzleILi3ELi4ELi3EEENSA_18smem_ptr_flag_bitsILi16EEENSU_INSB_IJSI_NSC_ILi8EEEEEENSB_IJSE_SI_EEEEEEEvEENS13_INSA_25SM100_TMA_2SM_LOAD_IM2COLENS15_INS16_ILi2ELi4ELi3EEES19_NSU_INSB_IJNSC_ILi32EEES1A_EEENSB_IJSE_S1I_EEEEEEEvEEEENS_8epilogue10collective18CollectiveEpilogueINS1P_23Sm100TmaWarpSpecializedILi3ELi2ELi32ELb1ELb0EEEJNSB_IJNSC_ILi128EEESJ_SJ_EEENSB_IJNSU_IS1U_SE_EENSU_IS1I_SE_EEEEESL_NSB_IJlNSB_IJSE_lllEEESW_EEESL_S20_NS1P_6fusion15FusionCallbacksIS1T_NS21_17LinearCombinationISL_fSL_fLNS_15FloatRoundStyleE2EEES1V_S1Y_JEEENSA_5SM1004TMEM4LOAD26SM100_TMEM_LOAD_32dp32b32xENSA_13SM90_TMA_LOADENS15_IS1H_S19_NSU_INSB_IJS1A_S1I_EEENSB_IJS1I_SE_EEEEEEENSA_39AutoVectorizingCopyWithAssumedAlignmentILi128EEENSA_14SM90_TMA_STOREES2F_S2H_S2H_EEEvvEEEEvNT_6ParamsE:
	.zero		3200


//--------------------- SYMBOLS --------------------------

	.type		.nv.reservedSmem.offset0,@object
	.size		.nv.reservedSmem.offset0,0x4
	.type		.nv.reservedSmem.cap,@object
	.size		.nv.reservedSmem.cap,0x4
	.type		__assertfail,@function
